	.target	sm_86

	.elftype	@"ET_EXEC"


//--------------------- .note.nv.tkinfo           --------------------------
	.section	.note.nv.tkinfo,"",@"SHT_NOTE"
	.sectionflags	@"SHF_NOTE_NV_TKINFO"
	.tkinfo
        /*0018*/ 	.word	0x00000002
        /*0030*/ 	.string	""
        /*0030*/ 	.string	"ptxas"
        /*0030*/ 	.string	"Cuda compilation tools, release 13.1, V13.1.80"
        /*0030*/ 	.string	"Build cuda_13.1.r13.1/compiler.36836380_0"
        /*0030*/ 	.string	"-v  -arch sm_86 "



//--------------------- .note.nv.cuinfo           --------------------------
	.section	.note.nv.cuinfo,"",@"SHT_NOTE"
	.sectionflags	@"SHF_NOTE_NV_CUINFO"
        /*0018*/ 	.short	0x0002
        /*001a*/ 	.short	0x0050
        /*001c*/ 	.short	0x0083
	.zero		2


//--------------------- .nv.info                  --------------------------
	.section	.nv.info,"",@"SHT_CUDA_INFO"
	.align	4


	//----- nvinfo : EIATTR_REGCOUNT
	.align		4
        /*0000*/ 	.byte	0x04, 0x2f
        /*0002*/ 	.short	(.L_1 - .L_0)
	.align		4
.L_0:
        /*0004*/ 	.word	index@(gemm_mma_kernel)
        /*0008*/ 	.word	0x000000a8


	//----- nvinfo : EIATTR_FRAME_SIZE
	.align		4
.L_1:
        /*000c*/ 	.byte	0x04, 0x11
        /*000e*/ 	.short	(.L_3 - .L_2)
	.align		4
.L_2:
        /*0010*/ 	.word	index@(gemm_mma_kernel)
        /*0014*/ 	.word	0x00000018


	//----- nvinfo : EIATTR_MIN_STACK_SIZE
	.align		4
.L_3:
        /*0018*/ 	.byte	0x04, 0x12
        /*001a*/ 	.short	(.L_5 - .L_4)
	.align		4
.L_4:
        /*001c*/ 	.word	index@(gemm_mma_kernel)
        /*0020*/ 	.word	0x00000018
.L_5:


//--------------------- .nv.info.gemm_mma_kernel  --------------------------
	.section	.nv.info.gemm_mma_kernel,"",@"SHT_CUDA_INFO"
	.sectionflags	@""
	.align	4


	//----- nvinfo : EIATTR_CUDA_API_VERSION
	.align		4
        /*0000*/ 	.byte	0x04, 0x37
        /*0002*/ 	.short	(.L_7 - .L_6)
.L_6:
        /*0004*/ 	.word	0x00000083


	//----- nvinfo : EIATTR_SW2861232_WAR
	.align		4
.L_7:
        /*0008*/ 	.byte	0x01, 0x35
	.zero		2


	//----- nvinfo : EIATTR_PARAM_CBANK
	.align		4
        /*000c*/ 	.byte	0x04, 0x0a
        /*000e*/ 	.short	(.L_9 - .L_8)
	.align		4
.L_8:
        /*0010*/ 	.word	index@(.nv.constant0.gemm_mma_kernel)
        /*0014*/ 	.short	0x0160
        /*0016*/ 	.short	0x0024


	//----- nvinfo : EIATTR_CBANK_PARAM_SIZE
	.align		4
.L_9:
        /*0018*/ 	.byte	0x03, 0x19
        /*001a*/ 	.short	0x0024


	//----- nvinfo : EIATTR_KPARAM_INFO
	.align		4
        /*001c*/ 	.byte	0x04, 0x17
        /*001e*/ 	.short	(.L_11 - .L_10)
.L_10:
        /*0020*/ 	.word	0x00000000
        /*0024*/ 	.short	0x0005
        /*0026*/ 	.short	0x0020
        /*0028*/ 	.byte	0x00, 0xf0, 0x11, 0x00


	//----- nvinfo : EIATTR_KPARAM_INFO
	.align		4
.L_11:
        /*002c*/ 	.byte	0x04, 0x17
        /*002e*/ 	.short	(.L_13 - .L_12)
.L_12:
        /*0030*/ 	.word	0x00000000
        /*0034*/ 	.short	0x0004
        /*0036*/ 	.short	0x001c
        /*0038*/ 	.byte	0x00, 0xf0, 0x11, 0x00


	//----- nvinfo : EIATTR_KPARAM_INFO
	.align		4
.L_13:
        /*003c*/ 	.byte	0x04, 0x17
        /*003e*/ 	.short	(.L_15 - .L_14)
.L_14:
        /*0040*/ 	.word	0x00000000
        /*0044*/ 	.short	0x0003
        /*0046*/ 	.short	0x0018
        /*0048*/ 	.byte	0x00, 0xf0, 0x11, 0x00


	//----- nvinfo : EIATTR_KPARAM_INFO
	.align		4
.L_15:
        /*004c*/ 	.byte	0x04, 0x17
        /*004e*/ 	.short	(.L_17 - .L_16)
.L_16:
        /*0050*/ 	.word	0x00000000
        /*0054*/ 	.short	0x0002
        /*0056*/ 	.short	0x0010
        /*0058*/ 	.byte	0x00, 0xf0, 0x21, 0x00


	//----- nvinfo : EIATTR_KPARAM_INFO
	.align		4
.L_17:
        /*005c*/ 	.byte	0x04, 0x17
        /*005e*/ 	.short	(.L_19 - .L_18)
.L_18:
        /*0060*/ 	.word	0x00000000
        /*0064*/ 	.short	0x0001
        /*0066*/ 	.short	0x0008
        /*0068*/ 	.byte	0x00, 0xf0, 0x21, 0x00


	//----- nvinfo : EIATTR_KPARAM_INFO
	.align		4
.L_19:
        /*006c*/ 	.byte	0x04, 0x17
        /*006e*/ 	.short	(.L_21 - .L_20)
.L_20:
        /*0070*/ 	.word	0x00000000
        /*0074*/ 	.short	0x0000
        /*0076*/ 	.short	0x0000
        /*0078*/ 	.byte	0x00, 0xf0, 0x21, 0x00


	//----- nvinfo : EIATTR_WMMA_USED
	.align		4
.L_21:
        /*007c*/ 	.byte	0x01, 0x2b
	.zero		2


	//----- nvinfo : EIATTR_MAXREG_COUNT
	.align		4
        /*0080*/ 	.byte	0x03, 0x1b
        /*0082*/ 	.short	0x00a8


	//----- nvinfo : EIATTR_NUM_BARRIERS
	.align		4
        /*0084*/ 	.byte	0x02, 0x4c
        /*0086*/ 	.byte	0x01
	.zero		1


	//----- nvinfo : EIATTR_ANNOTATIONS
	.align		4
        /*0088*/ 	.byte	0x04, 0x55
        /*008a*/ 	.short	(.L_23 - .L_22)


	//   ....[0]....
.L_22:
        /*008c*/ 	.word	0x00000001
        /*0090*/ 	.byte	0xd0, 0x06, 0x00, 0x00, 0x01, 0x00, 0x00, 0x00, 0x10, 0x07, 0x00, 0x00, 0x01, 0x00, 0x00, 0x00
        /*00a0*/ 	.byte	0xa0, 0x07, 0x00, 0x00, 0x01, 0x00, 0x00, 0x00, 0xe0, 0x07, 0x00, 0x00, 0x01, 0x00, 0x00, 0x00
        /*00b0*/ 	.byte	0xa0, 0x08, 0x00, 0x00, 0x01, 0x00, 0x00, 0x00, 0xe0, 0x08, 0x00, 0x00, 0x01, 0x00, 0x00, 0x00
        /*00c0*/ 	.byte	0x90, 0x0c, 0x00, 0x00, 0x01, 0x00, 0x00, 0x00, 0xa0, 0x0e, 0x00, 0x00, 0x01, 0x00, 0x00, 0x00
        /*00d0*/ 	.byte	0x90, 0x10, 0x00, 0x00, 0x01, 0x00, 0x00, 0x00, 0x60, 0x1a, 0x00, 0x00, 0x01, 0x00, 0x00, 0x00
        /*00e0*/ 	.byte	0x60, 0x1c, 0x00, 0x00, 0x01, 0x00, 0x00, 0x00, 0x00, 0x1e, 0x00, 0x00


	//----- nvinfo : EIATTR_MERCURY_ISA_VERSION
	.align		4
.L_23:
        /*00ec*/ 	.byte	0x03, 0x5f
        /*00ee*/ 	.short	0x0000


	//----- nvinfo : EIATTR_EXIT_INSTR_OFFSETS
	.align		4
        /*00f0*/ 	.byte	0x04, 0x1c
        /*00f2*/ 	.short	(.L_25 - .L_24)


	//   ....[0]....
.L_24:
        /*00f4*/ 	.word	0x00003b30


	//   ....[1]....
        /*00f8*/ 	.word	0x00006f40


	//   ....[2]....
        /*00fc*/ 	.word	0x000070a0


	//----- nvinfo : EIATTR_MAX_THREADS
	.align		4
.L_25:
        /*0100*/ 	.byte	0x04, 0x05
        /*0102*/ 	.short	(.L_27 - .L_26)
.L_26:
        /*0104*/ 	.word	0x00000120
        /*0108*/ 	.word	0x00000001
        /*010c*/ 	.word	0x00000001


	//----- nvinfo : EIATTR_CRS_STACK_SIZE
	.align		4
.L_27:
        /*0110*/ 	.byte	0x04, 0x1e
        /*0112*/ 	.short	(.L_29 - .L_28)
.L_28:
        /*0114*/ 	.word	0x00000000
.L_29:


//--------------------- .nv.callgraph             --------------------------
	.section	.nv.callgraph,"",@"SHT_CUDA_CALLGRAPH"
	.align	4
	.sectionentsize	8
	.align		4
        /*0000*/ 	.word	0x00000000
	.align		4
        /*0004*/ 	.word	0xffffffff
	.align		4
        /*0008*/ 	.word	0x00000000
	.align		4
        /*000c*/ 	.word	0xfffffffe
	.align		4
        /*0010*/ 	.word	0x00000000
	.align		4
        /*0014*/ 	.word	0xfffffffd
	.align		4
        /*0018*/ 	.word	0x00000000
	.align		4
        /*001c*/ 	.word	0xfffffffc


//--------------------- .nv.rel.action            --------------------------
	.section	.nv.rel.action,"",@"SHT_CUDA_RELOCINFO"
	.align	8
	.sectionentsize	8
        /*0000*/ 	.byte	0x73, 0x00, 0x00, 0x00, 0x00, 0x00, 0x00, 0x00, 0x00, 0x00, 0x00, 0x11, 0x25, 0x00, 0x05, 0x36


//--------------------- .nv.constant0.gemm_mma_kernel --------------------------
	.section	.nv.constant0.gemm_mma_kernel,"a",@progbits
	.sectionflags	@""
	.align	4
.nv.constant0.gemm_mma_kernel:
	.zero		388


//--------------------- .text.gemm_mma_kernel     --------------------------
	.section	.text.gemm_mma_kernel,"ax",@progbits
	.sectioninfo	@"SHI_REGISTERS=168"
	.align	128
        .global         gemm_mma_kernel
        .type           gemm_mma_kernel,@function
        .size           gemm_mma_kernel,(.L_x_57 - gemm_mma_kernel)
        .other          gemm_mma_kernel,@"STO_CUDA_ENTRY STV_DEFAULT"
gemm_mma_kernel:
.text.gemm_mma_kernel:
[----:B------:R-:W-:Y:S02]  /*0000*/  IMAD.MOV.U32 R1, RZ, RZ, c[0x0][0x28] ;  /* 0x00000a00ff017624 */ /* 0x000fe400078e00ff */
[----:B------:R-:W1:Y:S01]  /*0010*/  S2R R76, SR_TID.X ;  /* 0x00000000004c7919 */ /* 0x000e620000002100 */
[----:B------:R-:W2:Y:S01]  /*0020*/  S2UR UR5, SR_CTAID.X ;  /* 0x00000000000579c3 */ /* 0x000ea20000002500 */
[----:B------:R-:W-:Y:S01]  /*0030*/  ULDC UR4, c[0x0][0x180] ;  /* 0x0000600000047ab9 */ /* 0x000fe20000000800 */
[----:B------:R-:W-:Y:S01]  /*0040*/  IADD3 R1, R1, -0x18, RZ ;  /* 0xffffffe801017810 */ /* 0x000fe20007ffe0ff */
[----:B------:R-:W-:Y:S01]  /*0050*/  UISETP.GE.AND UP0, UPT, UR4, 0x1, UPT ;  /* 0x000000010400788c */ /* 0x000fe2000bf06270 */
[----:B------:R-:W-:Y:S01]  /*0060*/  CS2R R92, SRZ ;  /* 0x00000000005c7805 */ /* 0x000fe2000001ff00 */
[----:B------:R-:W-:Y:S01]  /*0070*/  ULDC.64 UR8, c[0x0][0x118] ;  /* 0x0000460000087ab9 */ /* 0x000fe20000000a00 */
[----:B------:R-:W-:Y:S01]  /*0080*/  CS2R R84, SRZ ;  /* 0x0000000000547805 */ /* 0x000fe2000001ff00 */
[----:B------:R-:W-:Y:S01]  /*0090*/  CS2R R60, SRZ ;  /* 0x00000000003c7805 */ /* 0x000fe2000001ff00 */
[----:B------:R-:W-:Y:S01]  /*00a0*/  CS2R R104, SRZ ;  /* 0x0000000000687805 */ /* 0x000fe2000001ff00 */
[----:B------:R-:W-:Y:S01]  /*00b0*/  PLOP3.LUT P0, PT, PT, PT, UP0, 0x80, 0x0 ;  /* 0x000000000000781c */ /* 0x000fe20003f0f008 */
[----:B------:R-:W-:Y:S01]  /*00c0*/  CS2R R146, SRZ ;  /* 0x0000000000927805 */ /* 0x000fe2000001ff00 */
        /* <DEDUP_REMOVED lines=12> */
[----:B-1----:R-:W-:Y:S01]  /*0190*/  SHF.R.S32.HI R0, RZ, 0x1f, R76 ;  /* 0x0000001fff007819 */ /* 0x002fe2000001144c */
[----:B--2---:R-:W-:Y:S01]  /*01a0*/  USHF.L.U32 UR5, UR5, 0x8, URZ ;  /* 0x0000000805057899 */ /* 0x004fe2000800063f */
[----:B------:R-:W-:Y:S01]  /*01b0*/  CS2R R110, SRZ ;  /* 0x00000000006e7805 */ /* 0x000fe2000001ff00 */
[----:B------:R-:W-:Y:S01]  /*01c0*/  CS2R R114, SRZ ;  /* 0x0000000000727805 */ /* 0x000fe2000001ff00 */
[----:B------:R-:W-:Y:S01]  /*01d0*/  LEA.HI R2, R0, R76, RZ, 0x5 ;  /* 0x0000004c00027211 */ /* 0x000fe200078f28ff */
        /* <DEDUP_REMOVED lines=45> */
[----:B------:R-:W-:Y:S01]  /*04b0*/  SHF.R.S32.HI R2, RZ, 0x5, R2 ;  /* 0x00000005ff027819 */ /* 0x000fe20000011402 */
[----:B------:R-:W-:Y:S05]  /*04c0*/  @!P0 BRA `(.L_x_0) ;  /* 0x0000364000008947 */ /* 0x000fea0003800000 */
[C---:B------:R-:W-:Y:S01]  /*04d0*/  IADD3 R4, R76.reuse, 0x20, RZ ;  /* 0x000000204c047810 */ /* 0x040fe20007ffe0ff */
[C---:B------:R-:W-:Y:S01]  /*04e0*/  IMAD.SHL.U32 R2, R76.reuse, 0x8, RZ ;  /* 0x000000084c027824 */ /* 0x040fe200078e00ff */
[----:B------:R-:W-:Y:S01]  /*04f0*/  IADD3 R8, R76, 0x40, RZ ;  /* 0x000000404c087810 */ /* 0x000fe20007ffe0ff */
[----:B------:R-:W-:Y:S01]  /*0500*/  UIADD3 UR4, UR4, 0x1f, URZ ;  /* 0x0000001f04047890 */ /* 0x000fe2000fffe03f */
[----:B------:R-:W-:Y:S01]  /*0510*/  SHF.R.S32.HI R5, RZ, 0x1f, R4 ;  /* 0x0000001fff057819 */ /* 0x000fe20000011404 */
[----:B------:R-:W-:Y:S01]  /*0520*/  IMAD.MOV.U32 R100, RZ, RZ, RZ ;  /* 0x000000ffff647224 */ /* 0x000fe200078e00ff */
[----:B------:R-:W-:Y:S01]  /*0530*/  SHF.R.S32.HI R3, RZ, 0x1f, R2 ;  /* 0x0000001fff037819 */ /* 0x000fe20000011402 */
[----:B------:R-:W-:Y:S01]  /*0540*/  USHF.R.S32.HI UR6, URZ, 0x1f, UR4 ;  /* 0x0000001f3f067899 */ /* 0x000fe20008011404 */
[CC--:B------:R-:W-:Y:S01]  /*0550*/  LEA.HI R72, R5.reuse, R4.reuse, RZ, 0x2 ;  /* 0x0000000405487211 */ /* 0x0c0fe200078f10ff */
[----:B------:R-:W-:Y:S01]  /*0560*/  CS2R R98, SRZ ;  /* 0x0000000000627805 */ /* 0x000fe2000001ff00 */
[----:B------:R-:W-:Y:S01]  /*0570*/  LEA.HI R74, R5, R4, RZ, 0x5 ;  /* 0x00000004054a7211 */ /* 0x000fe200078f28ff */
[----:B------:R-:W-:Y:S01]  /*0580*/  IMAD.SHL.U32 R5, R4, 0x8, RZ ;  /* 0x0000000804057824 */ /* 0x000fe200078e00ff */
[----:B------:R-:W-:Y:S01]  /*0590*/  SHF.R.S32.HI R15, RZ, 0x1f, R8 ;  /* 0x0000001fff0f7819 */ /* 0x000fe20000011408 */
[----:B------:R-:W-:Y:S01]  /*05a0*/  ULEA.HI UR6, UR6, UR4, URZ, 0x5 ;  /* 0x0000000406067291 */ /* 0x000fe2000f8f283f */
[CC--:B------:R-:W-:Y:S01]  /*05b0*/  LEA.HI R4, R3.reuse, R2.reuse, RZ, 0x5 ;  /* 0x0000000203047211 */ /* 0x0c0fe200078f28ff */
[----:B------:R-:W-:Y:S01]  /*05c0*/  IMAD.MOV.U32 R96, RZ, RZ, RZ ;  /* 0x000000ffff607224 */ /* 0x000fe200078e00ff */
[----:B------:R-:W-:Y:S01]  /*05d0*/  LEA.HI R6, R3, R2, RZ, 0x8 ;  /* 0x0000000203067211 */ /* 0x000fe200078f40ff */
[----:B------:R-:W-:Y:S01]  /*05e0*/  CS2R R90, SRZ ;  /* 0x00000000005a7805 */ /* 0x000fe2000001ff00 */
[CC--:B------:R-:W-:Y:S01]  /*05f0*/  LEA.HI R73, R15.reuse, R8.reuse, RZ, 0x2 ;  /* 0x000000080f497211 */ /* 0x0c0fe200078f10ff */
[----:B------:R-:W-:Y:S01]  /*0600*/  IMAD.MOV.U32 R88, RZ, RZ, RZ ;  /* 0x000000ffff587224 */ /* 0x000fe200078e00ff */
[----:B------:R-:W-:Y:S01]  /*0610*/  LEA.HI R75, R15, R8, RZ, 0x5 ;  /* 0x000000080f4b7211 */ /* 0x000fe200078f28ff */
[----:B------:R-:W-:Y:S01]  /*0620*/  IMAD.SHL.U32 R8, R8, 0x8, RZ ;  /* 0x0000000808087824 */ /* 0x000fe200078e00ff */
[----:B------:R-:W-:Y:S01]  /*0630*/  LOP3.LUT R3, R4, 0xffffffe0, RZ, 0xc0, !PT ;  /* 0xffffffe004037812 */ /* 0x000fe200078ec0ff */
[----:B------:R-:W-:Y:S01]  /*0640*/  CS2R R70, SRZ ;  /* 0x0000000000467805 */ /* 0x000fe2000001ff00 */
[----:B------:R-:W-:Y:S01]  /*0650*/  LOP3.LUT R15, R6, 0xffffff00, RZ, 0xc0, !PT ;  /* 0xffffff00060f7812 */ /* 0x000fe200078ec0ff */
[----:B------:R-:W-:Y:S01]  /*0660*/  IMAD.MOV.U32 R68, RZ, RZ, RZ ;  /* 0x000000ffff447224 */ /* 0x000fe200078e00ff */
[----:B------:R-:W-:Y:S01]  /*0670*/  SHF.R.S32.HI R4, RZ, 0x1f, R5 ;  /* 0x0000001fff047819 */ /* 0x000fe20000011405 */
[C---:B------:R-:W-:Y:S01]  /*0680*/  IMAD.IADD R6, R2.reuse, 0x1, -R3 ;  /* 0x0000000102067824 */ /* 0x040fe200078e0a03 */
[----:B------:R-:W-:Y:S01]  /*0690*/  SHF.R.S32.HI R19, RZ, 0x1f, R8 ;  /* 0x0000001fff137819 */ /* 0x000fe20000011408 */
[----:B------:R-:W-:Y:S01]  /*06a0*/  IMAD.IADD R3, R2, 0x1, -R15 ;  /* 0x0000000102037824 */ /* 0x000fe200078e0a0f */
[CC--:B------:R-:W-:Y:S01]  /*06b0*/  LEA.HI R2, R4.reuse, R5.reuse, RZ, 0x5 ;  /* 0x0000000504027211 */ /* 0x0c0fe200078f28ff */
[----:B------:R-:W-:Y:S01]  /*06c0*/  CS2R R66, SRZ ;  /* 0x0000000000427805 */ /* 0x000fe2000001ff00 */
[----:B------:R-:W-:Y:S01]  /*06d0*/  STL [R1+0x14], R6 ;  /* 0x0000140601007387 */ /* 0x000fe20000100800 */
[----:B------:R-:W-:Y:S01]  /*06e0*/  LEA.HI R4, R4, R5, RZ, 0x8 ;  /* 0x0000000504047211 */ /* 0x000fe200078f40ff */
[----:B------:R-:W-:Y:S01]  /*06f0*/  IMAD.MOV.U32 R118, RZ, RZ, RZ ;  /* 0x000000ffff767224 */ /* 0x000fe200078e00ff */
[----:B------:R-:W-:Y:S01]  /*0700*/  LOP3.LUT R2, R2, 0xffffffe0, RZ, 0xc0, !PT ;  /* 0xffffffe002027812 */ /* 0x000fe200078ec0ff */
[----:B------:R1:W-:Y:S01]  /*0710*/  STL [R1+0x8], R3 ;  /* 0x0000080301007387 */ /* 0x0003e20000100800 */
[----:B------:R-:W-:Y:S01]  /*0720*/  LOP3.LUT R4, R4, 0xffffff00, RZ, 0xc0, !PT ;  /* 0xffffff0004047812 */ /* 0x000fe200078ec0ff */
[----:B------:R-:W-:Y:S01]  /*0730*/  CS2R R56, SRZ ;  /* 0x0000000000387805 */ /* 0x000fe2000001ff00 */
[----:B------:R-:W-:Y:S01]  /*0740*/  LEA.HI R0, R0, R76, RZ, 0x2 ;  /* 0x0000004c00007211 */ /* 0x000fe200078f10ff */
[C---:B------:R-:W-:Y:S01]  /*0750*/  IMAD.IADD R2, R5.reuse, 0x1, -R2 ;  /* 0x0000000105027824 */ /* 0x040fe200078e0a02 */
[----:B------:R-:W-:Y:S01]  /*0760*/  CS2R R34, SRZ ;  /* 0x0000000000227805 */ /* 0x000fe2000001ff00 */
[----:B------:R-:W-:Y:S01]  /*0770*/  IMAD.IADD R4, R5, 0x1, -R4 ;  /* 0x0000000105047824 */ /* 0x000fe200078e0a04 */
[----:B------:R-:W-:Y:S01]  /*0780*/  CS2R R138, SRZ ;  /* 0x00000000008a7805 */ /* 0x000fe2000001ff00 */
[----:B------:R-:W-:Y:S01]  /*0790*/  IMAD.MOV.U32 R136, RZ, RZ, RZ ;  /* 0x000000ffff887224 */ /* 0x000fe200078e00ff */
[----:B------:R2:W-:Y:S01]  /*07a0*/  STL [R1+0x10], R2 ;  /* 0x0000100201007387 */ /* 0x0005e20000100800 */
[CC--:B-1----:R-:W-:Y:S01]  /*07b0*/  LEA.HI R3, R19.reuse, R8.reuse, RZ, 0x5 ;  /* 0x0000000813037211 */ /* 0x0c2fe200078f28ff */
[----:B------:R-:W-:Y:S01]  /*07c0*/  IMAD.MOV.U32 R148, RZ, RZ, RZ ;  /* 0x000000ffff947224 */ /* 0x000fe200078e00ff */
[----:B------:R-:W-:Y:S01]  /*07d0*/  LEA.HI R19, R19, R8, RZ, 0x8 ;  /* 0x0000000813137211 */ /* 0x000fe200078f40ff */
[----:B------:R1:W-:Y:S01]  /*07e0*/  STL [R1+0x4], R4 ;  /* 0x0000040401007387 */ /* 0x0003e20000100800 */
[----:B------:R-:W-:Y:S01]  /*07f0*/  LOP3.LUT R3, R3, 0xffffffe0, RZ, 0xc0, !PT ;  /* 0xffffffe003037812 */ /* 0x000fe200078ec0ff */
[----:B------:R-:W-:Y:S01]  /*0800*/  IMAD.MOV.U32 R106, RZ, RZ, RZ ;  /* 0x000000ffff6a7224 */ /* 0x000fe200078e00ff */
[----:B------:R-:W-:Y:S01]  /*0810*/  LOP3.LUT R19, R19, 0xffffff00, RZ, 0xc0, !PT ;  /* 0xffffff0013137812 */ /* 0x000fe200078ec0ff */
[----:B------:R-:W-:Y:S01]  /*0820*/  CS2R R36, SRZ ;  /* 0x0000000000247805 */ /* 0x000fe2000001ff00 */
[----:B------:R-:W-:Y:S01]  /*0830*/  IMAD.MOV.U32 R134, RZ, RZ, RZ ;  /* 0x000000ffff867224 */ /* 0x000fe200078e00ff */
[----:B------:R-:W-:Y:S01]  /*0840*/  CS2R R122, SRZ ;  /* 0x00000000007a7805 */ /* 0x000fe2000001ff00 */
[C---:B------:R-:W-:Y:S01]  /*0850*/  IMAD.IADD R3, R8.reuse, 0x1, -R3 ;  /* 0x0000000108037824 */ /* 0x040fe200078e0a03 */
[----:B------:R-:W-:Y:S01]  /*0860*/  CS2R R38, SRZ ;  /* 0x0000000000267805 */ /* 0x000fe2000001ff00 */
[----:B--2---:R-:W-:Y:S01]  /*0870*/  IMAD.IADD R2, R8, 0x1, -R19 ;  /* 0x0000000108027824 */ /* 0x004fe200078e0a13 */
[----:B------:R-:W-:Y:S01]  /*0880*/  CS2R R120, SRZ ;  /* 0x0000000000787805 */ /* 0x000fe2000001ff00 */
[----:B------:R-:W-:Y:S01]  /*0890*/  IMAD.MOV.U32 R144, RZ, RZ, RZ ;  /* 0x000000ffff907224 */ /* 0x000fe200078e00ff */
[----:B------:R-:W-:Y:S01]  /*08a0*/  STL [R1+0xc], R3 ;  /* 0x00000c0301007387 */ /* 0x000fe20000100800 */
[----:B------:R-:W-:Y:S01]  /*08b0*/  IMAD.MOV.U32 R132, RZ, RZ, RZ ;  /* 0x000000ffff847224 */ /* 0x000fe200078e00ff */
[----:B------:R-:W-:Y:S01]  /*08c0*/  CS2R R40, SRZ ;  /* 0x0000000000287805 */ /* 0x000fe2000001ff00 */
[----:B------:R-:W-:Y:S01]  /*08d0*/  IMAD.MOV.U32 R116, RZ, RZ, RZ ;  /* 0x000000ffff747224 */ /* 0x000fe200078e00ff */
[----:B------:R2:W-:Y:S01]  /*08e0*/  STL [R1], R2 ;  /* 0x0000000201007387 */ /* 0x0005e20000100800 */
[----:B------:R-:W-:Y:S01]  /*08f0*/  IMAD.MOV.U32 R124, RZ, RZ, RZ ;  /* 0x000000ffff7c7224 */ /* 0x000fe200078e00ff */
[----:B------:R-:W-:Y:S01]  /*0900*/  CS2R R42, SRZ ;  /* 0x00000000002a7805 */ /* 0x000fe2000001ff00 */
[----:B------:R-:W-:Y:S01]  /*0910*/  IMAD.MOV.U32 R114, RZ, RZ, RZ ;  /* 0x000000ffff727224 */ /* 0x000fe200078e00ff */
[----:B------:R-:W-:Y:S01]  /*0920*/  CS2R R44, SRZ ;  /* 0x00000000002c7805 */ /* 0x000fe2000001ff00 */
[----:B------:R-:W-:Y:S01]  /*0930*/  IMAD.MOV.U32 R110, RZ, RZ, RZ ;  /* 0x000000ffff6e7224 */ /* 0x000fe200078e00ff */
[----:B------:R-:W-:Y:S01]  /*0940*/  CS2R R46, SRZ ;  /* 0x00000000002e7805 */ /* 0x000fe2000001ff00 */
[----:B------:R-:W-:Y:S01]  /*0950*/  IMAD.MOV.U32 R112, RZ, RZ, RZ ;  /* 0x000000ffff707224 */ /* 0x000fe200078e00ff */
[----:B-1----:R-:W-:Y:S01]  /*0960*/  CS2R R4, SRZ ;  /* 0x0000000000047805 */ /* 0x002fe2000001ff00 */
[----:B------:R-:W-:Y:S01]  /*0970*/  IMAD.MOV.U32 R6, RZ, RZ, RZ ;  /* 0x000000ffff067224 */ /* 0x000fe200078e00ff */
[----:B--2---:R-:W-:Y:S01]  /*0980*/  SHF.R.S32.HI R2, RZ, 0x2, R0 ;  /* 0x00000002ff027819 */ /* 0x004fe20000011400 */
[----:B------:R-:W-:Y:S01]  /*0990*/  CS2R R48, SRZ ;  /* 0x0000000000307805 */ /* 0x000fe2000001ff00 */
[----:B------:R-:W-:Y:S01]  /*09a0*/  SHF.R.S32.HI R0, RZ, 0x2, R72 ;  /* 0x00000002ff007819 */ /* 0x000fe20000011448 */
[----:B------:R-:W-:Y:S01]  /*09b0*/  IMAD.MOV.U32 R8, RZ, RZ, RZ ;  /* 0x000000ffff087224 */ /* 0x000fe200078e00ff */
[----:B------:R-:W-:Y:S01]  /*09c0*/  CS2R R50, SRZ ;  /* 0x0000000000327805 */ /* 0x000fe2000001ff00 */
        /* <DEDUP_REMOVED lines=28> */
[----:B------:R-:W-:Y:S01]  /*0b90*/  SHF.R.S32.HI R3, RZ, 0x5, R74 ;  /* 0x00000005ff037819 */ /* 0x000fe2000001144a */
[----:B------:R-:W-:Y:S01]  /*0ba0*/  USHF.R.S32.HI UR6, URZ, 0x5, UR6 ;  /* 0x000000053f067899 */ /* 0x000fe20008011406 */
[----:B------:R-:W-:Y:S01]  /*0bb0*/  SHF.R.S32.HI R2, RZ, 0x2, R73 ;  /* 0x00000002ff027819 */ /* 0x000fe20000011449 */
[----:B------:R-:W-:Y:S01]  /*0bc0*/  UMOV UR4, URZ ;  /* 0x0000003f00047c82 */ /* 0x000fe20008000000 */
[----:B------:R-:W-:-:S02]  /*0bd0*/  SHF.R.S32.HI R0, RZ, 0x5, R75 ;  /* 0x00000005ff007819 */ /* 0x000fc4000001144b */
.L_x_24:
[----:B------:R-:W1:Y:S01]  /*0be0*/  S2R R77, SR_TID.X ;  /* 0x00000000004d7919 */ /* 0x000e620000002100 */
[----:B------:R-:W-:Y:S01]  /*0bf0*/  BSSY B0, `(.L_x_1) ;  /* 0x00001af000007945 */ /* 0x000fe20003800000 */
[----:B-1----:R-:W-:-:S13]  /*0c00*/  ISETP.GT.AND P0, PT, R77, 0x1f, PT ;  /* 0x0000001f4d00780c */ /* 0x002fda0003f04270 */
[----:B------:R-:W-:Y:S05]  /*0c10*/  @P0 BRA `(.L_x_2) ;  /* 0x00001ac000000947 */ /* 0x000fea0003800000 */
[C---:B------:R-:W-:Y:S01]  /*0c20*/  IMNMX R72, R77.reuse, 0x3e0, !PT ;  /* 0x000003e04d487817 */ /* 0x040fe20007800200 */
[----:B------:R-:W-:Y:S01]  /*0c30*/  BSSY B1, `(.L_x_3) ;  /* 0x0000060000017945 */ /* 0x000fe20003800000 */
[----:B------:R-:W-:Y:S02]  /*0c40*/  IMAD.MOV.U32 R0, RZ, RZ, R77 ;  /* 0x000000ffff007224 */ /* 0x000fe400078e004d */
[----:B------:R-:W-:-:S04]  /*0c50*/  IADD3 R72, -R77, 0x1f, R72 ;  /* 0x0000001f4d487810 */ /* 0x000fc80007ffe148 */
[----:B------:R-:W-:-:S04]  /*0c60*/  LEA.HI R2, R72, 0x1, RZ, 0x1b ;  /* 0x0000000148027811 */ /* 0x000fc800078fd8ff */
[----:B------:R-:W-:-:S13]  /*0c70*/  LOP3.LUT P0, RZ, R2, 0x3, RZ, 0xc0, !PT ;  /* 0x0000000302ff7812 */ /* 0x000fda000780c0ff */
[----:B------:R-:W-:Y:S05]  /*0c80*/  @!P0 BRA `(.L_x_4) ;  /* 0x000005a000008947 */ /* 0x000fea0003800000 */
[----:B------:R-:W2:Y:S04]  /*0c90*/  LDL R80, [R1+0x14] ;  /* 0x0000140001507983 */ /* 0x000ea80000100800 */
[----:B------:R-:W1:Y:S04]  /*0ca0*/  S2R R3, SR_TID.X ;  /* 0x0000000000037919 */ /* 0x000e680000002100 */
[----:B------:R-:W3:Y:S01]  /*0cb0*/  S2R R74, SR_CTAID.Y ;  /* 0x00000000004a7919 */ /* 0x000ee20000002600 */
[----:B------:R-:W-:-:S03]  /*0cc0*/  IMAD.U32 R75, RZ, RZ, UR4 ;  /* 0x00000004ff4b7e24 */ /* 0x000fc6000f8e00ff */
[----:B------:R-:W4:Y:S01]  /*0cd0*/  S2R R73, SR_TID.X ;  /* 0x0000000000497919 */ /* 0x000f220000002100 */
[----:B-1----:R-:W-:-:S04]  /*0ce0*/  SHF.R.S32.HI R79, RZ, 0x1f, R3 ;  /* 0x0000001fff4f7819 */ /* 0x002fc80000011403 */
[----:B------:R-:W-:-:S04]  /*0cf0*/  LEA.HI R79, R79, R3, RZ, 0x2 ;  /* 0x000000034f4f7211 */ /* 0x000fc800078f10ff */
[----:B------:R-:W-:-:S05]  /*0d00*/  SHF.R.S32.HI R79, RZ, 0x2, R79 ;  /* 0x00000002ff4f7819 */ /* 0x000fca000001144f */
[----:B---3--:R-:W-:Y:S01]  /*0d10*/  IMAD R0, R74, 0x100, R79 ;  /* 0x000001004a007824 */ /* 0x008fe200078e024f */
[----:B------:R-:W-:Y:S01]  /*0d20*/  LOP3.LUT R76, R2, 0x3, RZ, 0xc0, !PT ;  /* 0x00000003024c7812 */ /* 0x000fe200078ec0ff */
[----:B------:R-:W-:Y:S03]  /*0d30*/  BSSY B2, `(.L_x_5) ;  /* 0x0000014000027945 */ /* 0x000fe60003800000 */
[----:B------:R-:W-:Y:S01]  /*0d40*/  ISETP.NE.AND P1, PT, R76, 0x1, PT ;  /* 0x000000014c00780c */ /* 0x000fe20003f25270 */
[----:B--2---:R-:W-:-:S05]  /*0d50*/  IMAD R75, R75, 0x20, R80 ;  /* 0x000000204b4b7824 */ /* 0x004fca00078e0250 */
[----:B------:R-:W-:-:S04]  /*0d60*/  ISETP.GE.AND P0, PT, R75, c[0x0][0x180], PT ;  /* 0x000060004b007a0c */ /* 0x000fc80003f06270 */
[----:B------:R-:W-:-:S13]  /*0d70*/  ISETP.GE.OR P0, PT, R0, c[0x0][0x178], P0 ;  /* 0x00005e0000007a0c */ /* 0x000fda0000706670 */
[----:B------:R-:W-:Y:S05]  /*0d80*/  @P0 BRA `(.L_x_6) ;  /* 0x000000e000000947 */ /* 0x000fea0003800000 */
[----:B----4-:R-:W-:Y:S01]  /*0d90*/  IMAD R0, R0, c[0x0][0x180], RZ ;  /* 0x0000600000007a24 */ /* 0x010fe200078e02ff */
[----:B------:R-:W-:Y:S01]  /*0da0*/  SHF.R.S32.HI R3, RZ, 0x1f, R75 ;  /* 0x0000001fff037819 */ /* 0x000fe2000001144b */
[----:B------:R-:W-:-:S03]  /*0db0*/  USHF.L.U32 UR7, UR4, 0xe, URZ ;  /* 0x0000000e04077899 */ /* 0x000fc6000800063f */
[----:B------:R-:W-:Y:S01]  /*0dc0*/  IADD3 R75, P0, R75, R0, RZ ;  /* 0x000000004b4b7210 */ /* 0x000fe20007f1e0ff */
[----:B------:R-:W-:-:S03]  /*0dd0*/  ULOP3.LUT UR7, UR7, 0x4000, URZ, 0xc0, !UPT ;  /* 0x0000400007077892 */ /* 0x000fc6000f8ec03f */
[----:B------:R-:W-:Y:S01]  /*0de0*/  LEA.HI.X.SX32 R78, R0, R3, 0x1, P0 ;  /* 0x00000003004e7211 */ /* 0x000fe200000f0eff */
[----:B------:R-:W-:Y:S01]  /*0df0*/  IMAD R0, R79, 0x20, R80 ;  /* 0x000000204f007824 */ /* 0x000fe200078e0250 */
[----:B------:R-:W-:-:S04]  /*0e00*/  LEA R2, P0, R75, c[0x0][0x160], 0x1 ;  /* 0x000058004b027a11 */ /* 0x000fc800078008ff */
[----:B------:R-:W-:Y:S02]  /*0e10*/  LEA.HI.X R3, R75, c[0x0][0x164], R78, 0x1, P0 ;  /* 0x000059004b037a11 */ /* 0x000fe400000f0c4e */
[----:B------:R-:W-:-:S05]  /*0e20*/  LEA R75, R0, UR7, 0x1 ;  /* 0x00000007004b7c11 */ /* 0x000fca000f8e08ff */
[----:B------:R-:W-:Y:S01]  /*0e30*/  @!PT LDS RZ, [RZ] ;  /* 0x00000000fffff984 */ /* 0x000fe20000000800 */
[----:B------:R-:W-:Y:S01]  /*0e40*/  @!PT LDS RZ, [RZ] ;  /* 0x00000000fffff984 */ /* 0x000fe20000000800 */
[----:B------:R-:W-:Y:S01]  /*0e50*/  @!PT LDS RZ, [RZ] ;  /* 0x00000000fffff984 */ /* 0x000fe20000000800 */
[----:B------:R1:W-:Y:S02]  /*0e60*/  LDGSTS.E.128 [R75+0x80], [R2.64] ;  /* 0x00080000024b7fae */ /* 0x0003e4000b921c48 */
.L_x_6:
[----:B----4-:R-:W-:Y:S05]  /*0e70*/  BSYNC B2 ;  /* 0x0000000000027941 */ /* 0x010fea0003800000 */
.L_x_5:
[----:B------:R-:W-:Y:S01]  /*0e80*/  IADD3 R0, R73, 0x20, RZ ;  /* 0x0000002049007810 */ /* 0x000fe20007ffe0ff */
[----:B------:R-:W-:Y:S05]  /*0e90*/  @!P1 BRA `(.L_x_4) ;  /* 0x0000039000009947 */ /* 0x000fea0003800000 */
[----:B------:R-:W2:Y:S04]  /*0ea0*/  LDL R80, [R1+0x10] ;  /* 0x0000100001507983 */ /* 0x000ea80000100800 */
[----:B-1----:R-:W1:Y:S01]  /*0eb0*/  S2R R2, SR_TID.X ;  /* 0x0000000000027919 */ /* 0x002e620000002100 */
[----:B------:R-:W-:Y:S01]  /*0ec0*/  IMAD.U32 R75, RZ, RZ, UR4 ;  /* 0x00000004ff4b7e24 */ /* 0x000fe2000f8e00ff */
[----:B-1----:R-:W-:-:S04]  /*0ed0*/  IADD3 R79, R2, 0x20, RZ ;  /* 0x00000020024f7810 */ /* 0x002fc80007ffe0ff */
[----:B------:R-:W-:-:S04]  /*0ee0*/  SHF.R.S32.HI R78, RZ, 0x1f, R79 ;  /* 0x0000001fff4e7819 */ /* 0x000fc8000001144f */
[----:B------:R-:W-:-:S04]  /*0ef0*/  LEA.HI R78, R78, R79, RZ, 0x2 ;  /* 0x0000004f4e4e7211 */ /* 0x000fc800078f10ff */
[----:B------:R-:W-:-:S05]  /*0f00*/  SHF.R.S32.HI R78, RZ, 0x2, R78 ;  /* 0x00000002ff4e7819 */ /* 0x000fca000001144e */
[----:B------:R-:W-:Y:S01]  /*0f10*/  IMAD R0, R74, 0x100, R78 ;  /* 0x000001004a007824 */ /* 0x000fe200078e024e */
[----:B------:R-:W-:Y:S01]  /*0f20*/  BSSY B2, `(.L_x_7) ;  /* 0x0000014000027945 */ /* 0x000fe20003800000 */
[----:B------:R-:W-:Y:S01]  /*0f30*/  ISETP.NE.AND P1, PT, R76, 0x2, PT ;  /* 0x000000024c00780c */ /* 0x000fe20003f25270 */
[----:B--2---:R-:W-:-:S05]  /*0f40*/  IMAD R75, R75, 0x20, R80 ;  /* 0x000000204b4b7824 */ /* 0x004fca00078e0250 */
[----:B------:R-:W-:-:S04]  /*0f50*/  ISETP.GE.AND P0, PT, R75, c[0x0][0x180], PT ;  /* 0x000060004b007a0c */ /* 0x000fc80003f06270 */
[----:B------:R-:W-:-:S13]  /*0f60*/  ISETP.GE.OR P0, PT, R0, c[0x0][0x178], P0 ;  /* 0x00005e0000007a0c */ /* 0x000fda0000706670 */
[----:B------:R-:W-:Y:S05]  /*0f70*/  @P0 BRA `(.L_x_8) ;  /* 0x000000e000000947 */ /* 0x000fea0003800000 */
[----:B------:R-:W-:Y:S01]  /*0f80*/  IMAD R0, R0, c[0x0][0x180], RZ ;  /* 0x0000600000007a24 */ /* 0x000fe200078e02ff */
        /* <DEDUP_REMOVED lines=13> */
.L_x_8:
[----:B------:R-:W-:Y:S05]  /*1060*/  BSYNC B2 ;  /* 0x0000000000027941 */ /* 0x000fea0003800000 */
.L_x_7:
[----:B------:R-:W-:Y:S01]  /*1070*/  IADD3 R0, R73, 0x40, RZ ;  /* 0x0000004049007810 */ /* 0x000fe20007ffe0ff */
[----:B------:R-:W-:Y:S05]  /*1080*/  @!P1 BRA `(.L_x_4) ;  /* 0x000001a000009947 */ /* 0x000fea0003800000 */
[----:B------:R-:W2:Y:S01]  /*1090*/  LDL R78, [R1+0xc] ;  /* 0x00000c00014e7983 */ /* 0x000ea20000100800 */
[----:B------:R-:W-:Y:S01]  /*10a0*/  IADD3 R77, R77, 0x40, RZ ;  /* 0x000000404d4d7810 */ /* 0x000fe20007ffe0ff */
[----:B-1----:R-:W-:Y:S01]  /*10b0*/  IMAD.U32 R75, RZ, RZ, UR4 ;  /* 0x00000004ff4b7e24 */ /* 0x002fe2000f8e00ff */
[----:B------:R-:W-:Y:S02]  /*10c0*/  IADD3 R0, R73, 0x60, RZ ;  /* 0x0000006049007810 */ /* 0x000fe40007ffe0ff */
[----:B------:R-:W-:-:S04]  /*10d0*/  SHF.R.S32.HI R76, RZ, 0x1f, R77 ;  /* 0x0000001fff4c7819 */ /* 0x000fc8000001144d */
[----:B------:R-:W-:-:S04]  /*10e0*/  LEA.HI R76, R76, R77, RZ, 0x2 ;  /* 0x0000004d4c4c7211 */ /* 0x000fc800078f10ff */
[----:B------:R-:W-:-:S05]  /*10f0*/  SHF.R.S32.HI R76, RZ, 0x2, R76 ;  /* 0x00000002ff4c7819 */ /* 0x000fca000001144c */
[----:B------:R-:W-:Y:S02]  /*1100*/  IMAD R74, R74, 0x100, R76 ;  /* 0x000001004a4a7824 */ /* 0x000fe400078e024c */
[----:B--2---:R-:W-:-:S05]  /*1110*/  IMAD R75, R75, 0x20, R78 ;  /* 0x000000204b4b7824 */ /* 0x004fca00078e024e */
[----:B------:R-:W-:-:S04]  /*1120*/  ISETP.GE.AND P0, PT, R75, c[0x0][0x180], PT ;  /* 0x000060004b007a0c */ /* 0x000fc80003f06270 */
[----:B------:R-:W-:-:S13]  /*1130*/  ISETP.GE.OR P0, PT, R74, c[0x0][0x178], P0 ;  /* 0x00005e004a007a0c */ /* 0x000fda0000706670 */
[----:B------:R-:W-:Y:S05]  /*1140*/  @P0 BRA `(.L_x_4) ;  /* 0x000000e000000947 */ /* 0x000fea0003800000 */
[----:B------:R-:W-:Y:S01]  /*1150*/  IMAD R74, R74, c[0x0][0x180], RZ ;  /* 0x000060004a4a7a24 */ /* 0x000fe200078e02ff */
[----:B------:R-:W-:Y:S01]  /*1160*/  USHF.L.U32 UR7, UR4, 0xe, URZ ;  /* 0x0000000e04077899 */ /* 0x000fe2000800063f */
[----:B------:R-:W-:Y:S01]  /*1170*/  SHF.R.S32.HI R3, RZ, 0x1f, R75 ;  /* 0x0000001fff037819 */ /* 0x000fe2000001144b */
[----:B------:R-:W-:Y:S02]  /*1180*/  IMAD R73, R76, 0x20, R78 ;  /* 0x000000204c497824 */ /* 0x000fe400078e024e */
[----:B------:R-:W-:Y:S01]  /*1190*/  IADD3 R75, P0, R75, R74, RZ ;  /* 0x0000004a4b4b7210 */ /* 0x000fe20007f1e0ff */
[----:B------:R-:W-:-:S03]  /*11a0*/  ULOP3.LUT UR7, UR7, 0x4000, URZ, 0xc0, !UPT ;  /* 0x0000400007077892 */ /* 0x000fc6000f8ec03f */
[----:B------:R-:W-:Y:S02]  /*11b0*/  LEA.HI.X.SX32 R74, R74, R3, 0x1, P0 ;  /* 0x000000034a4a7211 */ /* 0x000fe400000f0eff */
[----:B------:R-:W-:Y:S02]  /*11c0*/  LEA R2, P0, R75, c[0x0][0x160], 0x1 ;  /* 0x000058004b027a11 */ /* 0x000fe400078008ff */
[----:B------:R-:W-:Y:S02]  /*11d0*/  LEA R73, R73, UR7, 0x1 ;  /* 0x0000000749497c11 */ /* 0x000fe4000f8e08ff */
[----:B------:R-:W-:-:S05]  /*11e0*/  LEA.HI.X R3, R75, c[0x0][0x164], R74, 0x1, P0 ;  /* 0x000059004b037a11 */ /* 0x000fca00000f0c4a */
[----:B------:R-:W-:Y:S01]  /*11f0*/  @!PT LDS RZ, [RZ] ;  /* 0x00000000fffff984 */ /* 0x000fe20000000800 */
[----:B------:R-:W-:Y:S01]  /*1200*/  @!PT LDS RZ, [RZ] ;  /* 0x00000000fffff984 */ /* 0x000fe20000000800 */
[----:B------:R-:W-:Y:S01]  /*1210*/  @!PT LDS RZ, [RZ] ;  /* 0x00000000fffff984 */ /* 0x000fe20000000800 */
[----:B------:R1:W-:Y:S04]  /*1220*/  LDGSTS.E.128 [R73+0x80], [R2.64] ;  /* 0x0008000002497fae */ /* 0x0003e8000b921c48 */
.L_x_4:
[----:B------:R-:W-:Y:S05]  /*1230*/  BSYNC B1 ;  /* 0x0000000000017941 */ /* 0x000fea0003800000 */
.L_x_3:
[----:B------:R-:W-:Y:S01]  /*1240*/  ISETP.GE.U32.AND P0, PT, R72, 0x60, PT ;  /* 0x000000604800780c */ /* 0x000fe20003f06070 */
[----:B------:R-:W-:-:S12]  /*1250*/  BSSY B1, `(.L_x_9) ;  /* 0x0000075000017945 */ /* 0x000fd80003800000 */
[----:B------:R-:W-:Y:S05]  /*1260*/  @!P0 BRA `(.L_x_10) ;  /* 0x0000073000008947 */ /* 0x000fea0003800000 */
[----:B------:R-:W2:Y:S01]  /*1270*/  S2UR UR7, SR_CTAID.Y ;  /* 0x00000000000779c3 */ /* 0x000ea20000002600 */
[----:B------:R-:W3:Y:S01]  /*1280*/  S2R R74, SR_CTAID.Y ;  /* 0x00000000004a7919 */ /* 0x000ee20000002600 */
[----:B-12---:R-:W-:-:S06]  /*1290*/  IMAD.U32 R75, RZ, RZ, UR7 ;  /* 0x00000007ff4b7e24 */ /* 0x006fcc000f8e00ff */
.L_x_13:
[C---:B------:R-:W-:Y:S01]  /*12a0*/  IADD3 R72, R0.reuse, 0x20, RZ ;  /* 0x0000002000487810 */ /* 0x040fe20007ffe0ff */
[----:B------:R-:W-:Y:S01]  /*12b0*/  IMAD.SHL.U32 R2, R0, 0x8, RZ ;  /* 0x0000000800027824 */ /* 0x000fe200078e00ff */
[----:B------:R-:W-:Y:S01]  /*12c0*/  BSSY B2, `(.L_x_11) ;  /* 0x000006b000027945 */ /* 0x000fe20003800000 */
[----:B------:R-:W-:Y:S01]  /*12d0*/  IMAD.U32 R103, RZ, RZ, UR4 ;  /* 0x00000004ff677e24 */ /* 0x000fe2000f8e00ff */
[----:B------:R-:W-:Y:S01]  /*12e0*/  SHF.R.S32.HI R77, RZ, 0x1f, R72 ;  /* 0x0000001fff4d7819 */ /* 0x000fe20000011448 */
[----:B------:R-:W-:Y:S01]  /*12f0*/  IMAD.SHL.U32 R76, R72, 0x8, RZ ;  /* 0x00000008484c7824 */ /* 0x000fe200078e00ff */
[----:B------:R-:W-:Y:S02]  /*1300*/  SHF.R.S32.HI R3, RZ, 0x1f, R2 ;  /* 0x0000001fff037819 */ /* 0x000fe40000011402 */
[----:B------:R-:W-:-:S02]  /*1310*/  LEA.HI R77, R77, R72, RZ, 0x2 ;  /* 0x000000484d4d7211 */ /* 0x000fc400078f10ff */
[----:B------:R-:W-:Y:S02]  /*1320*/  SHF.R.S32.HI R73, RZ, 0x1f, R76 ;  /* 0x0000001fff497819 */ /* 0x000fe4000001144c */
[----:B------:R-:W-:Y:S02]  /*1330*/  LEA.HI R3, R3, R2, RZ, 0x5 ;  /* 0x0000000203037211 */ /* 0x000fe400078f28ff */
[----:B------:R-:W-:Y:S02]  /*1340*/  LEA.HI R73, R73, R76, RZ, 0x5 ;  /* 0x0000004c49497211 */ /* 0x000fe400078f28ff */
[----:B------:R-:W-:Y:S02]  /*1350*/  LOP3.LUT R3, R3, 0xffffffe0, RZ, 0xc0, !PT ;  /* 0xffffffe003037812 */ /* 0x000fe400078ec0ff */
[----:B------:R-:W-:Y:S02]  /*1360*/  LOP3.LUT R79, R73, 0xffffffe0, RZ, 0xc0, !PT ;  /* 0xffffffe0494f7812 */ /* 0x000fe400078ec0ff */
[----:B------:R-:W-:Y:S01]  /*1370*/  SHF.R.S32.HI R73, RZ, 0x1f, R0 ;  /* 0x0000001fff497819 */ /* 0x000fe20000011400 */
[----:B------:R-:W-:Y:S01]  /*1380*/  IMAD.IADD R72, R2, 0x1, -R3 ;  /* 0x0000000102487824 */ /* 0x000fe200078e0a03 */
[----:B------:R-:W-:Y:S01]  /*1390*/  IADD3 R3, R0, 0x40, RZ ;  /* 0x0000004000037810 */ /* 0x000fe20007ffe0ff */
[----:B------:R-:W-:Y:S01]  /*13a0*/  IMAD.IADD R81, R76, 0x1, -R79 ;  /* 0x000000014c517824 */ /* 0x000fe200078e0a4f */
[----:B------:R-:W-:Y:S01]  /*13b0*/  LEA.HI R73, R73, R0, RZ, 0x2 ;  /* 0x0000000049497211 */ /* 0x000fe200078f10ff */
[----:B------:R-:W-:Y:S01]  /*13c0*/  IMAD.U32 R79, RZ, RZ, UR4 ;  /* 0x00000004ff4f7e24 */ /* 0x000fe2000f8e00ff */
[----:B------:R-:W-:Y:S01]  /*13d0*/  SHF.R.S32.HI R82, RZ, 0x2, R77 ;  /* 0x00000002ff527819 */ /* 0x000fe2000001144d */
[----:B------:R-:W-:Y:S01]  /*13e0*/  IMAD.U32 R2, RZ, RZ, UR4 ;  /* 0x00000004ff027e24 */ /* 0x000fe2000f8e00ff */
[----:B------:R-:W-:Y:S01]  /*13f0*/  SHF.R.S32.HI R78, RZ, 0x2, R73 ;  /* 0x00000002ff4e7819 */ /* 0x000fe20000011449 */
[----:B------:R-:W-:-:S02]  /*1400*/  IMAD R80, R79, 0x20, R72 ;  /* 0x000000204f507824 */ /* 0x000fc400078e0248 */
[----:B------:R-:W-:Y:S02]  /*1410*/  IMAD.SHL.U32 R76, R3, 0x8, RZ ;  /* 0x00000008034c7824 */ /* 0x000fe400078e00ff */
[C---:B------:R-:W-:Y:S01]  /*1420*/  IMAD R79, R75.reuse, 0x100, R78 ;  /* 0x000001004b4f7824 */ /* 0x040fe200078e024e */
[----:B------:R-:W-:Y:S01]  /*1430*/  ISETP.GE.AND P0, PT, R80, c[0x0][0x180], PT ;  /* 0x0000600050007a0c */ /* 0x000fe20003f06270 */
[----:B------:R-:W-:Y:S01]  /*1440*/  IMAD R2, R2, 0x20, R81 ;  /* 0x0000002002027824 */ /* 0x000fe200078e0251 */
[----:B------:R-:W-:Y:S01]  /*1450*/  SHF.R.S32.HI R73, RZ, 0x1f, R76 ;  /* 0x0000001fff497819 */ /* 0x000fe2000001144c */
[----:B------:R-:W-:Y:S01]  /*1460*/  IMAD R75, R75, 0x100, R82 ;  /* 0x000001004b4b7824 */ /* 0x000fe200078e0252 */
[----:B------:R-:W-:Y:S02]  /*1470*/  ISETP.GE.OR P0, PT, R79, c[0x0][0x178], P0 ;  /* 0x00005e004f007a0c */ /* 0x000fe40000706670 */
[----:B------:R-:W-:Y:S02]  /*1480*/  ISETP.GE.AND P1, PT, R2, c[0x0][0x180], PT ;  /* 0x0000600002007a0c */ /* 0x000fe40003f26270 */
[----:B------:R-:W-:-:S02]  /*1490*/  LEA.HI R73, R73, R76, RZ, 0x5 ;  /* 0x0000004c49497211 */ /* 0x000fc400078f28ff */
[----:B------:R-:W-:Y:S02]  /*14a0*/  ISETP.GE.OR P1, PT, R75, c[0x0][0x178], P1 ;  /* 0x00005e004b007a0c */ /* 0x000fe40000f26670 */
[----:B------:R-:W-:-:S05]  /*14b0*/  LOP3.LUT R73, R73, 0xffffffe0, RZ, 0xc0, !PT ;  /* 0xffffffe049497812 */ /* 0x000fca00078ec0ff */
[----:B------:R-:W-:Y:S02]  /*14c0*/  @!P0 IMAD R72, R78, 0x20, R72 ;  /* 0x000000204e488824 */ /* 0x000fe400078e0248 */
[----:B------:R-:W-:Y:S02]  /*14d0*/  IMAD.U32 R78, RZ, RZ, UR4 ;  /* 0x00000004ff4e7e24 */ /* 0x000fe4000f8e00ff */
[----:B------:R-:W-:Y:S02]  /*14e0*/  IMAD.IADD R76, R76, 0x1, -R73 ;  /* 0x000000014c4c7824 */ /* 0x000fe400078e0a49 */
[----:B------:R-:W-:Y:S02]  /*14f0*/  @!P0 IMAD R73, R79, c[0x0][0x180], RZ ;  /* 0x000060004f498a24 */ /* 0x000fe400078e02ff */
[----:B------:R-:W-:Y:S01]  /*1500*/  @!P0 IMAD.SHL.U32 R79, R78, 0x4000, RZ ;  /* 0x000040004e4f8824 */ /* 0x000fe200078e00ff */
[----:B------:R-:W-:Y:S01]  /*1510*/  @!P0 SHF.R.S32.HI R78, RZ, 0x1f, R80 ;  /* 0x0000001fff4e8819 */ /* 0x000fe20000011450 */
[----:B------:R-:W-:Y:S01]  /*1520*/  @!P1 IMAD R77, R82, 0x20, R81 ;  /* 0x00000020524d9824 */ /* 0x000fe200078e0251 */
[----:B------:R-:W-:Y:S01]  /*1530*/  @!P0 IADD3 R81, P2, R80, R73, RZ ;  /* 0x0000004950518210 */ /* 0x000fe20007f5e0ff */
[----:B------:R-:W-:Y:S01]  /*1540*/  @!P1 IMAD R75, R75, c[0x0][0x180], RZ ;  /* 0x000060004b4b9a24 */ /* 0x000fe200078e02ff */
[----:B------:R-:W-:Y:S01]  /*1550*/  @!P0 LOP3.LUT R79, R79, 0x4000, RZ, 0xc0, !PT ;  /* 0x000040004f4f8812 */ /* 0x000fe200078ec0ff */
[----:B------:R-:W-:Y:S01]  /*1560*/  IMAD R103, R103, 0x20, R76 ;  /* 0x0000002067677824 */ /* 0x000fe200078e024c */
[----:B------:R-:W-:-:S02]  /*1570*/  @!P0 LEA.HI.X.SX32 R82, R73, R78, 0x1, P2 ;  /* 0x0000004e49528211 */ /* 0x000fc400010f0eff */
[----:B------:R-:W-:Y:S01]  /*1580*/  @!P1 SHF.R.S32.HI R80, RZ, 0x1f, R2 ;  /* 0x0000001fff509819 */ /* 0x000fe20000011402 */
[----:B------:R-:W-:Y:S01]  /*1590*/  @!P0 IMAD R79, R72, 0x2, R79 ;  /* 0x00000002484f8824 */ /* 0x000fe200078e024f */
[----:B------:R-:W-:Y:S02]  /*15a0*/  @!P1 IADD3 R73, P3, R2, R75, RZ ;  /* 0x0000004b02499210 */ /* 0x000fe40007f7e0ff */
[----:B------:R-:W-:Y:S02]  /*15b0*/  SHF.R.S32.HI R72, RZ, 0x1f, R3 ;  /* 0x0000001fff487819 */ /* 0x000fe40000011403 */
[----:B------:R-:W-:Y:S02]  /*15c0*/  @!P0 LEA R2, P2, R81, c[0x0][0x160], 0x1 ;  /* 0x0000580051028a11 */ /* 0x000fe400078408ff */
[----:B------:R-:W-:Y:S01]  /*15d0*/  @!P1 LEA.HI.X.SX32 R80, R75, R80, 0x1, P3 ;  /* 0x000000504b509211 */ /* 0x000fe200018f0eff */
[----:B------:R-:W-:Y:S01]  /*15e0*/  IMAD.U32 R75, RZ, RZ, UR4 ;  /* 0x00000004ff4b7e24 */ /* 0x000fe2000f8e00ff */
[----:B------:R-:W-:-:S02]  /*15f0*/  LEA.HI R78, R72, R3, RZ, 0x2 ;  /* 0x00000003484e7211 */ /* 0x000fc400078f10ff */
[----:B------:R-:W-:Y:S01]  /*1600*/  @!P0 LEA.HI.X R3, R81, c[0x0][0x164], R82, 0x1, P2 ;  /* 0x0000590051038a11 */ /* 0x000fe200010f0c52 */
[----:B------:R-:W-:Y:S01]  /*1610*/  @!P1 IMAD.SHL.U32 R75, R75, 0x4000, RZ ;  /* 0x000040004b4b9824 */ /* 0x000fe200078e00ff */
[C---:B------:R-:W-:Y:S02]  /*1620*/  @!P1 LEA R72, P2, R73.reuse, c[0x0][0x160], 0x1 ;  /* 0x0000580049489a11 */ /* 0x040fe400078408ff */
[----:B------:R-:W-:Y:S01]  /*1630*/  SHF.R.S32.HI R82, RZ, 0x2, R78 ;  /* 0x00000002ff527819 */ /* 0x000fe2000001144e */
[----:B------:R-:W-:Y:S01]  /*1640*/  @!PT LDS RZ, [RZ] ;  /* 0x00000000fffff984 */ /* 0x000fe20000000800 */
[----:B------:R-:W-:Y:S01]  /*1650*/  @!PT LDS RZ, [RZ] ;  /* 0x00000000fffff984 */ /* 0x000fe20000000800 */
[----:B------:R-:W-:Y:S01]  /*1660*/  @!PT LDS RZ, [RZ] ;  /* 0x00000000fffff984 */ /* 0x000fe20000000800 */
[----:B------:R1:W-:Y:S01]  /*1670*/  @!P0 LDGSTS.E.128 [R79+0x80], [R2.64] ;  /* 0x00080000024f8fae */ /* 0x0003e2000b921c48 */
[----:B------:R-:W-:Y:S02]  /*1680*/  @!P1 LEA.HI.X R73, R73, c[0x0][0x164], R80, 0x1, P2 ;  /* 0x0000590049499a11 */ /* 0x000fe400010f0c50 */
[----:B------:R-:W-:Y:S01]  /*1690*/  @!P1 LOP3.LUT R80, R75, 0x4000, RZ, 0xc0, !PT ;  /* 0x000040004b509812 */ /* 0x000fe200078ec0ff */
[----:B---3--:R-:W-:Y:S01]  /*16a0*/  IMAD.MOV.U32 R75, RZ, RZ, R74 ;  /* 0x000000ffff4b7224 */ /* 0x008fe200078e004a */
[----:B------:R-:W-:-:S02]  /*16b0*/  IADD3 R78, R0, 0x60, RZ ;  /* 0x00000060004e7810 */ /* 0x000fc40007ffe0ff */
[----:B------:R-:W-:Y:S01]  /*16c0*/  ISETP.GE.AND P0, PT, R103, c[0x0][0x180], PT ;  /* 0x0000600067007a0c */ /* 0x000fe20003f06270 */
[----:B------:R-:W-:Y:S02]  /*16d0*/  @!P1 IMAD R81, R77, 0x2, R80 ;  /* 0x000000024d519824 */ /* 0x000fe400078e0250 */
[----:B------:R-:W-:Y:S02]  /*16e0*/  IMAD.SHL.U32 R77, R78, 0x8, RZ ;  /* 0x000000084e4d7824 */ /* 0x000fe400078e00ff */
[----:B------:R-:W-:Y:S01]  /*16f0*/  IMAD R83, R75, 0x100, R82 ;  /* 0x000001004b537824 */ /* 0x000fe200078e0252 */
[----:B-1----:R-:W-:Y:S01]  /*1700*/  SHF.R.S32.HI R3, RZ, 0x1f, R78 ;  /* 0x0000001fff037819 */ /* 0x002fe2000001144e */
[----:B------:R1:W-:Y:S01]  /*1710*/  @!P1 LDGSTS.E.128 [R81+0x80], [R72.64] ;  /* 0x0008000048519fae */ /* 0x0003e2000b921c48 */
[----:B------:R-:W-:Y:S02]  /*1720*/  SHF.R.S32.HI R2, RZ, 0x1f, R77 ;  /* 0x0000001fff027819 */ /* 0x000fe4000001144d */
[----:B------:R-:W-:-:S02]  /*1730*/  ISETP.GE.OR P0, PT, R83, c[0x0][0x178], P0 ;  /* 0x00005e0053007a0c */ /* 0x000fc40000706670 */
[----:B------:R-:W-:Y:S02]  /*1740*/  LEA.HI R2, R2, R77, RZ, 0x5 ;  /* 0x0000004d02027211 */ /* 0x000fe400078f28ff */
[----:B------:R-:W-:Y:S02]  /*1750*/  LEA.HI R3, R3, R78, RZ, 0x2 ;  /* 0x0000004e03037211 */ /* 0x000fe400078f10ff */
[----:B------:R-:W-:Y:S02]  /*1760*/  LOP3.LUT R80, R2, 0xffffffe0, RZ, 0xc0, !PT ;  /* 0xffffffe002507812 */ /* 0x000fe400078ec0ff */
[----:B------:R-:W-:-:S03]  /*1770*/  SHF.R.S32.HI R78, RZ, 0x2, R3 ;  /* 0x00000002ff4e7819 */ /* 0x000fc60000011403 */
[----:B------:R-:W-:Y:S02]  /*1780*/  IMAD.IADD R77, R77, 0x1, -R80 ;  /* 0x000000014d4d7824 */ /* 0x000fe400078e0a50 */
[----:B------:R-:W-:Y:S01]  /*1790*/  IMAD.U32 R80, RZ, RZ, UR4 ;  /* 0x00000004ff507e24 */ /* 0x000fe2000f8e00ff */
[----:B------:R-:W-:Y:S01]  /*17a0*/  @!P0 SHF.R.S32.HI R79, RZ, 0x1f, R103 ;  /* 0x0000001fff4f8819 */ /* 0x000fe20000011467 */
[----:B------:R-:W-:Y:S02]  /*17b0*/  @!P0 IMAD R2, R83, c[0x0][0x180], RZ ;  /* 0x0000600053028a24 */ /* 0x000fe400078e02ff */
[----:B-1----:R-:W-:Y:S02]  /*17c0*/  @!P0 IMAD.SHL.U32 R73, R80, 0x4000, RZ ;  /* 0x0000400050498824 */ /* 0x002fe400078e00ff */
[----:B------:R-:W-:Y:S01]  /*17d0*/  @!P0 IMAD R76, R82, 0x20, R76 ;  /* 0x00000020524c8824 */ /* 0x000fe200078e024c */
[----:B------:R-:W-:Y:S01]  /*17e0*/  @!P0 IADD3 R72, P1, R103, R2, RZ ;  /* 0x0000000267488210 */ /* 0x000fe20007f3e0ff */
[----:B------:R-:W-:Y:S01]  /*17f0*/  IMAD R81, R80, 0x20, R77 ;  /* 0x0000002050517824 */ /* 0x000fe200078e024d */
[----:B------:R-:W-:-:S02]  /*1800*/  @!P0 LOP3.LUT R73, R73, 0x4000, RZ, 0xc0, !PT ;  /* 0x0000400049498812 */ /* 0x000fc400078ec0ff */
[----:B------:R-:W-:Y:S02]  /*1810*/  @!P0 LEA.HI.X.SX32 R79, R2, R79, 0x1, P1 ;  /* 0x0000004f024f8211 */ /* 0x000fe400008f0eff */
[----:B------:R-:W-:Y:S01]  /*1820*/  @!P0 LEA R2, P1, R72, c[0x0][0x160], 0x1 ;  /* 0x0000580048028a11 */ /* 0x000fe200078208ff */
[----:B------:R-:W-:Y:S02]  /*1830*/  @!P0 IMAD R73, R76, 0x2, R73 ;  /* 0x000000024c498824 */ /* 0x000fe400078e0249 */
[----:B------:R-:W-:Y:S01]  /*1840*/  IMAD R76, R75, 0x100, R78 ;  /* 0x000001004b4c7824 */ /* 0x000fe200078e024e */
[----:B------:R-:W-:Y:S02]  /*1850*/  @!P0 LEA.HI.X R3, R72, c[0x0][0x164], R79, 0x1, P1 ;  /* 0x0000590048038a11 */ /* 0x000fe400008f0c4f */
[----:B------:R-:W-:Y:S02]  /*1860*/  ISETP.GE.AND P1, PT, R81, c[0x0][0x180], PT ;  /* 0x0000600051007a0c */ /* 0x000fe40003f26270 */
[----:B------:R-:W-:Y:S01]  /*1870*/  IADD3 R72, R0, 0x80, RZ ;  /* 0x0000008000487810 */ /* 0x000fe20007ffe0ff */
[----:B------:R1:W-:Y:S01]  /*1880*/  @!P0 LDGSTS.E.128 [R73+0x80], [R2.64] ;  /* 0x0008000002498fae */ /* 0x0003e2000b921c48 */
[----:B------:R-:W-:-:S02]  /*1890*/  ISETP.GE.OR P1, PT, R76, c[0x0][0x178], P1 ;  /* 0x00005e004c007a0c */ /* 0x000fc40000f26670 */
[----:B------:R-:W-:-:S11]  /*18a0*/  ISETP.GE.AND P0, PT, R0, 0x380, PT ;  /* 0x000003800000780c */ /* 0x000fd60003f06270 */
[----:B------:R-:W-:Y:S05]  /*18b0*/  @P1 BRA `(.L_x_12) ;  /* 0x000000b000001947 */ /* 0x000fea0003800000 */
[----:B-1----:R-:W-:Y:S01]  /*18c0*/  IMAD R0, R76, c[0x0][0x180], RZ ;  /* 0x000060004c007a24 */ /* 0x002fe200078e02ff */
        /* <DEDUP_REMOVED lines=9> */
[----:B------:R1:W-:Y:S04]  /*1960*/  LDGSTS.E.128 [R77+0x80], [R2.64] ;  /* 0x00080000024d7fae */ /* 0x0003e8000b921c48 */
.L_x_12:
[----:B-1----:R-:W-:Y:S05]  /*1970*/  BSYNC B2 ;  /* 0x0000000000027941 */ /* 0x002fea0003800000 */
.L_x_11:
[----:B------:R-:W-:Y:S01]  /*1980*/  IMAD.MOV.U32 R0, RZ, RZ, R72 ;  /* 0x000000ffff007224 */ /* 0x000fe200078e0048 */
[----:B------:R-:W-:Y:S05]  /*1990*/  @!P0 BRA `(.L_x_13) ;  /* 0xfffff90000008947 */ /* 0x000fea000383ffff */
.L_x_10:
[----:B------:R-:W-:Y:S05]  /*19a0*/  BSYNC B1 ;  /* 0x0000000000017941 */ /* 0x000fea0003800000 */
.L_x_9:
[----:B------:R-:W2:Y:S01]  /*19b0*/  S2R R76, SR_TID.X ;  /* 0x00000000004c7919 */ /* 0x000ea20000002100 */
[----:B------:R-:W-:Y:S01]  /*19c0*/  BSSY B1, `(.L_x_14) ;  /* 0x00000cf000017945 */ /* 0x000fe20003800000 */
[----:B--2---:R-:W-:-:S13]  /*19d0*/  ISETP.GT.AND P0, PT, R76, 0x3ff, PT ;  /* 0x000003ff4c00780c */ /* 0x004fda0003f04270 */
[----:B------:R-:W-:Y:S05]  /*19e0*/  @P0 BRA `(.L_x_15) ;  /* 0x00000cc000000947 */ /* 0x000fea0003800000 */
[----:B------:R-:W-:Y:S01]  /*19f0*/  IMAD.MOV.U32 R0, RZ, RZ, R76 ;  /* 0x000000ffff007224 */ /* 0x000fe200078e004c */
[----:B------:R-:W-:Y:S04]  /*1a00*/  BSSY B2, `(.L_x_16) ;  /* 0x0000058000027945 */ /* 0x000fe80003800000 */
[----:B-1----:R-:W-:-:S04]  /*1a10*/  IMNMX R3, R0, 0x3e0, !PT ;  /* 0x000003e000037817 */ /* 0x002fc80007800200 */
[----:B------:R-:W-:-:S04]  /*1a20*/  IADD3 R72, -R0, 0x1f, R3 ;  /* 0x0000001f00487810 */ /* 0x000fc80007ffe103 */
[----:B------:R-:W-:-:S04]  /*1a30*/  LEA.HI R2, R72, 0x1, RZ, 0x1b ;  /* 0x0000000148027811 */ /* 0x000fc800078fd8ff */
[----:B------:R-:W-:-:S13]  /*1a40*/  LOP3.LUT P0, RZ, R2, 0x3, RZ, 0xc0, !PT ;  /* 0x0000000302ff7812 */ /* 0x000fda000780c0ff */
[----:B------:R-:W-:Y:S05]  /*1a50*/  @!P0 BRA `(.L_x_17) ;  /* 0x0000052000008947 */ /* 0x000fea0003800000 */
[----:B------:R-:W2:Y:S04]  /*1a60*/  LDL R78, [R1+0x8] ;  /* 0x00000800014e7983 */ /* 0x000ea80000100800 */
[----:B------:R-:W1:Y:S01]  /*1a70*/  S2R R73, SR_TID.X ;  /* 0x0000000000497919 */ /* 0x000e620000002100 */
[----:B------:R-:W-:Y:S01]  /*1a80*/  IMAD.U32 R3, RZ, RZ, UR4 ;  /* 0x00000004ff037e24 */ /* 0x000fe2000f8e00ff */
[----:B-1----:R-:W-:-:S04]  /*1a90*/  SHF.R.S32.HI R77, RZ, 0x1f, R73 ;  /* 0x0000001fff4d7819 */ /* 0x002fc80000011449 */
[----:B------:R-:W-:-:S04]  /*1aa0*/  LEA.HI R77, R77, R73, RZ, 0x5 ;  /* 0x000000494d4d7211 */ /* 0x000fc800078f28ff */
[----:B------:R-:W-:-:S05]  /*1ab0*/  SHF.R.S32.HI R77, RZ, 0x5, R77 ;  /* 0x00000005ff4d7819 */ /* 0x000fca000001144d */
[----:B------:R-:W-:Y:S01]  /*1ac0*/  IMAD R3, R3, 0x20, R77 ;  /* 0x0000002003037824 */ /* 0x000fe200078e024d */
[----:B------:R-:W-:-:S06]  /*1ad0*/  USHF.L.U32 UR7, UR4, 0xe, URZ ;  /* 0x0000000e04077899 */ /* 0x000fcc000800063f */
[----:B------:R-:W-:-:S05]  /*1ae0*/  IMAD.U32 R73, RZ, RZ, UR7 ;  /* 0x00000007ff497e24 */ /* 0x000fca000f8e00ff */
[----:B------:R-:W-:Y:S02]  /*1af0*/  LOP3.LUT R73, R73, 0x4000, RZ, 0xc0, !PT ;  /* 0x0000400049497812 */ /* 0x000fe400078ec0ff */
[----:B--2---:R-:W-:-:S04]  /*1b00*/  IADD3 R0, R78, UR5, RZ ;  /* 0x000000054e007c10 */ /* 0x004fc8000fffe0ff */
[----:B------:R-:W-:-:S04]  /*1b10*/  ISETP.GE.AND P0, PT, R0, c[0x0][0x17c], PT ;  /* 0x00005f0000007a0c */ /* 0x000fc80003f06270 */
[----:B------:R-:W-:-:S13]  /*1b20*/  ISETP.GE.OR P0, PT, R3, c[0x0][0x180], P0 ;  /* 0x0000600003007a0c */ /* 0x000fda0000706670 */
[----:B------:R-:W-:Y:S01]  /*1b30*/  @!P0 IMAD R3, R3, c[0x0][0x17c], RZ ;  /* 0x00005f0003038a24 */ /* 0x000fe200078e02ff */
[----:B------:R-:W-:-:S04]  /*1b40*/  @!P0 SHF.R.S32.HI R2, RZ, 0x1f, R0 ;  /* 0x0000001fff028819 */ /* 0x000fc80000011400 */
[----:B------:R-:W-:-:S04]  /*1b50*/  @!P0 IADD3 R74, P1, R0, R3, RZ ;  /* 0x00000003004a8210 */ /* 0x000fc80007f3e0ff */
[----:B------:R-:W-:Y:S02]  /*1b60*/  @!P0 LEA.HI.X.SX32 R3, R3, R2, 0x1, P1 ;  /* 0x0000000203038211 */ /* 0x000fe400008f0eff */
[----:B------:R-:W-:-:S04]  /*1b70*/  @!P0 LEA R2, P1, R74, c[0x0][0x168], 0x1 ;  /* 0x00005a004a028a11 */ /* 0x000fc800078208ff */
[----:B------:R-:W-:Y:S02]  /*1b80*/  @!P0 LEA.HI.X R3, R74, c[0x0][0x16c], R3, 0x1, P1 ;  /* 0x00005b004a038a11 */ /* 0x000fe400008f0c03 */
[----:B------:R-:W-:Y:S01]  /*1b90*/  IMNMX R74, R76, 0x3e0, !PT ;  /* 0x000003e04c4a7817 */ /* 0x000fe20007800200 */
[----:B------:R-:W-:-:S03]  /*1ba0*/  @!P0 IMAD R0, R77, 0x100, R78 ;  /* 0x000001004d008824 */ /* 0x000fc600078e024e */
[----:B------:R-:W-:Y:S01]  /*1bb0*/  IADD3 R74, -R76, 0x1f, R74 ;  /* 0x0000001f4c4a7810 */ /* 0x000fe20007ffe14a */
[----:B------:R-:W-:-:S03]  /*1bc0*/  @!P0 IMAD R75, R0, 0x2, R73 ;  /* 0x00000002004b8824 */ /* 0x000fc600078e0249 */
[----:B------:R-:W-:Y:S02]  /*1bd0*/  LEA.HI R74, R74, 0x1, RZ, 0x1b ;  /* 0x000000014a4a7811 */ /* 0x000fe400078fd8ff */
[----:B------:R-:W-:Y:S01]  /*1be0*/  @!PT LDS RZ, [RZ] ;  /* 0x00000000fffff984 */ /* 0x000fe20000000800 */
[----:B------:R-:W-:Y:S01]  /*1bf0*/  @!PT LDS RZ, [RZ] ;  /* 0x00000000fffff984 */ /* 0x000fe20000000800 */
[----:B------:R-:W-:Y:S01]  /*1c00*/  @!PT LDS RZ, [RZ] ;  /* 0x00000000fffff984 */ /* 0x000fe20000000800 */
[----:B------:R1:W-:Y:S02]  /*1c10*/  @!P0 LDGSTS.E.128 [R75+0x8080], [R2.64] ;  /* 0x08080000024b8fae */ /* 0x0003e4000b921c48 */
[----:B------:R-:W-:-:S04]  /*1c20*/  LOP3.LUT R74, R74, 0x3, RZ, 0xc0, !PT ;  /* 0x000000034a4a7812 */ /* 0x000fc800078ec0ff */
[----:B------:R-:W-:Y:S02]  /*1c30*/  ISETP.NE.AND P0, PT, R74, 0x1, PT ;  /* 0x000000014a00780c */ /* 0x000fe40003f05270 */
[----:B------:R-:W-:-:S11]  /*1c40*/  IADD3 R0, R76, 0x20, RZ ;  /* 0x000000204c007810 */ /* 0x000fd60007ffe0ff */
[----:B------:R-:W-:Y:S05]  /*1c50*/  @!P0 BRA `(.L_x_17) ;  /* 0x0000032000008947 */ /* 0x000fea0003800000 */
[----:B-1----:R-:W2:Y:S04]  /*1c60*/  LDL R79, [R1+0x4] ;  /* 0x00000400014f7983 */ /* 0x002ea80000100800 */
[----:B------:R-:W1:Y:S01]  /*1c70*/  S2R R77, SR_TID.X ;  /* 0x00000000004d7919 */ /* 0x000e620000002100 */
[----:B------:R-:W-:Y:S01]  /*1c80*/  IMAD.U32 R3, RZ, RZ, UR4 ;  /* 0x00000004ff037e24 */ /* 0x000fe2000f8e00ff */
[----:B-1----:R-:W-:-:S04]  /*1c90*/  IADD3 R78, R77, 0x20, RZ ;  /* 0x000000204d4e7810 */ /* 0x002fc80007ffe0ff */
[----:B------:R-:W-:-:S04]  /*1ca0*/  SHF.R.S32.HI R77, RZ, 0x1f, R78 ;  /* 0x0000001fff4d7819 */ /* 0x000fc8000001144e */
[----:B------:R-:W-:-:S04]  /*1cb0*/  LEA.HI R77, R77, R78, RZ, 0x5 ;  /* 0x0000004e4d4d7211 */ /* 0x000fc800078f28ff */
[----:B------:R-:W-:-:S05]  /*1cc0*/  SHF.R.S32.HI R77, RZ, 0x5, R77 ;  /* 0x00000005ff4d7819 */ /* 0x000fca000001144d */
[----:B------:R-:W-:Y:S01]  /*1cd0*/  IMAD R3, R3, 0x20, R77 ;  /* 0x0000002003037824 */ /* 0x000fe200078e024d */
[----:B------:R-:W-:Y:S01]  /*1ce0*/  BSSY B3, `(.L_x_18) ;  /* 0x000000f000037945 */ /* 0x000fe20003800000 */
[----:B------:R-:W-:Y:S02]  /*1cf0*/  ISETP.NE.AND P1, PT, R74, 0x2, PT ;  /* 0x000000024a00780c */ /* 0x000fe40003f25270 */
[----:B--2---:R-:W-:-:S04]  /*1d00*/  IADD3 R0, R79, UR5, RZ ;  /* 0x000000054f007c10 */ /* 0x004fc8000fffe0ff */
[----:B------:R-:W-:-:S04]  /*1d10*/  ISETP.GE.AND P0, PT, R0, c[0x0][0x17c], PT ;  /* 0x00005f0000007a0c */ /* 0x000fc80003f06270 */
[----:B------:R-:W-:-:S13]  /*1d20*/  ISETP.GE.OR P0, PT, R3, c[0x0][0x180], P0 ;  /* 0x0000600003007a0c */ /* 0x000fda0000706670 */
[----:B------:R-:W-:Y:S05]  /*1d30*/  @P0 BRA `(.L_x_19) ;  /* 0x0000009000000947 */ /* 0x000fea0003800000 */
[----:B------:R-:W-:Y:S01]  /*1d40*/  IMAD R3, R3, c[0x0][0x17c], RZ ;  /* 0x00005f0003037a24 */ /* 0x000fe200078e02ff */
[----:B------:R-:W-:-:S04]  /*1d50*/  SHF.R.S32.HI R2, RZ, 0x1f, R0 ;  /* 0x0000001fff027819 */ /* 0x000fc80000011400 */
[----:B------:R-:W-:Y:S01]  /*1d60*/  IADD3 R74, P0, R0, R3, RZ ;  /* 0x00000003004a7210 */ /* 0x000fe20007f1e0ff */
[----:B------:R-:W-:-:S03]  /*1d70*/  IMAD R0, R77, 0x100, R79 ;  /* 0x000001004d007824 */ /* 0x000fc600078e024f */
[----:B------:R-:W-:Y:S01]  /*1d80*/  LEA.HI.X.SX32 R3, R3, R2, 0x1, P0 ;  /* 0x0000000203037211 */ /* 0x000fe200000f0eff */
[----:B------:R-:W-:Y:S01]  /*1d90*/  IMAD R75, R0, 0x2, R73 ;  /* 0x00000002004b7824 */ /* 0x000fe200078e0249 */
[----:B------:R-:W-:-:S04]  /*1da0*/  LEA R2, P0, R74, c[0x0][0x168], 0x1 ;  /* 0x00005a004a027a11 */ /* 0x000fc800078008ff */
[----:B------:R-:W-:-:S05]  /*1db0*/  LEA.HI.X R3, R74, c[0x0][0x16c], R3, 0x1, P0 ;  /* 0x00005b004a037a11 */ /* 0x000fca00000f0c03 */
[----:B------:R1:W-:Y:S04]  /*1dc0*/  LDGSTS.E.128 [R75+0x8080], [R2.64] ;  /* 0x08080000024b7fae */ /* 0x0003e8000b921c48 */
.L_x_19:
[----:B------:R-:W-:Y:S05]  /*1dd0*/  BSYNC B3 ;  /* 0x0000000000037941 */ /* 0x000fea0003800000 */
.L_x_18:
[----:B------:R-:W-:Y:S01]  /*1de0*/  IADD3 R0, R76, 0x40, RZ ;  /* 0x000000404c007810 */ /* 0x000fe20007ffe0ff */
[----:B------:R-:W-:Y:S05]  /*1df0*/  @!P1 BRA `(.L_x_17) ;  /* 0x0000018000009947 */ /* 0x000fea0003800000 */
[----:B------:R-:W2:Y:S01]  /*1e00*/  LDL R79, [R1] ;  /* 0x00000000014f7983 */ /* 0x000ea20000100800 */
[C---:B------:R-:W-:Y:S01]  /*1e10*/  IADD3 R78, R76.reuse, 0x40, RZ ;  /* 0x000000404c4e7810 */ /* 0x040fe20007ffe0ff */
[----:B-1----:R-:W-:Y:S01]  /*1e20*/  IMAD.U32 R3, RZ, RZ, UR4 ;  /* 0x00000004ff037e24 */ /* 0x002fe2000f8e00ff */
[----:B------:R-:W-:Y:S02]  /*1e30*/  IADD3 R0, R76, 0x60, RZ ;  /* 0x000000604c007810 */ /* 0x000fe40007ffe0ff */
[----:B------:R-:W-:-:S04]  /*1e40*/  SHF.R.S32.HI R77, RZ, 0x1f, R78 ;  /* 0x0000001fff4d7819 */ /* 0x000fc8000001144e */
[----:B------:R-:W-:-:S04]  /*1e50*/  LEA.HI R77, R77, R78, RZ, 0x5 ;  /* 0x0000004e4d4d7211 */ /* 0x000fc800078f28ff */
[----:B------:R-:W-:-:S05]  /*1e60*/  SHF.R.S32.HI R77, RZ, 0x5, R77 ;  /* 0x00000005ff4d7819 */ /* 0x000fca000001144d */
[----:B------:R-:W-:Y:S01]  /*1e70*/  IMAD R3, R3, 0x20, R77 ;  /* 0x0000002003037824 */ /* 0x000fe200078e024d */
[----:B--2---:R-:W-:-:S04]  /*1e80*/  IADD3 R2, R79, UR5, RZ ;  /* 0x000000054f027c10 */ /* 0x004fc8000fffe0ff */
[----:B------:R-:W-:-:S04]  /*1e90*/  ISETP.GE.AND P0, PT, R2, c[0x0][0x17c], PT ;  /* 0x00005f0002007a0c */ /* 0x000fc80003f06270 */
[----:B------:R-:W-:-:S13]  /*1ea0*/  ISETP.GE.OR P0, PT, R3, c[0x0][0x180], P0 ;  /* 0x0000600003007a0c */ /* 0x000fda0000706670 */
[----:B------:R-:W-:Y:S05]  /*1eb0*/  @P0 BRA `(.L_x_17) ;  /* 0x000000c000000947 */ /* 0x000fea0003800000 */
[----:B------:R-:W-:Y:S01]  /*1ec0*/  IMAD R3, R3, c[0x0][0x17c], RZ ;  /* 0x00005f0003037a24 */ /* 0x000fe200078e02ff */
[----:B------:R-:W-:-:S04]  /*1ed0*/  SHF.R.S32.HI R74, RZ, 0x1f, R2 ;  /* 0x0000001fff4a7819 */ /* 0x000fc80000011402 */
[----:B------:R-:W-:-:S04]  /*1ee0*/  IADD3 R75, P0, R2, R3, RZ ;  /* 0x00000003024b7210 */ /* 0x000fc80007f1e0ff */
[----:B------:R-:W-:Y:S01]  /*1ef0*/  LEA.HI.X.SX32 R76, R3, R74, 0x1, P0 ;  /* 0x0000004a034c7211 */ /* 0x000fe200000f0eff */
[----:B------:R-:W-:Y:S01]  /*1f00*/  IMAD R74, R77, 0x100, R79 ;  /* 0x000001004d4a7824 */ /* 0x000fe200078e024f */
[----:B------:R-:W-:-:S03]  /*1f10*/  LEA R2, P0, R75, c[0x0][0x168], 0x1 ;  /* 0x00005a004b027a11 */ /* 0x000fc600078008ff */
[----:B------:R-:W-:Y:S01]  /*1f20*/  IMAD R73, R74, 0x2, R73 ;  /* 0x000000024a497824 */ /* 0x000fe200078e0249 */
[----:B------:R-:W-:-:S05]  /*1f30*/  LEA.HI.X R3, R75, c[0x0][0x16c], R76, 0x1, P0 ;  /* 0x00005b004b037a11 */ /* 0x000fca00000f0c4c */
[----:B------:R-:W-:Y:S01]  /*1f40*/  @!PT LDS RZ, [RZ] ;  /* 0x00000000fffff984 */ /* 0x000fe20000000800 */
[----:B------:R-:W-:Y:S01]  /*1f50*/  @!PT LDS RZ, [RZ] ;  /* 0x00000000fffff984 */ /* 0x000fe20000000800 */
[----:B------:R-:W-:Y:S01]  /*1f60*/  @!PT LDS RZ, [RZ] ;  /* 0x00000000fffff984 */ /* 0x000fe20000000800 */
[----:B------:R1:W-:Y:S04]  /*1f70*/  LDGSTS.E.128 [R73+0x8080], [R2.64] ;  /* 0x0808000002497fae */ /* 0x0003e8000b921c48 */
.L_x_17:
[----:B-1----:R-:W-:Y:S05]  /*1f80*/  BSYNC B2 ;  /* 0x0000000000027941 */ /* 0x002fea0003800000 */
.L_x_16:
[----:B------:R-:W-:-:S13]  /*1f90*/  ISETP.GE.U32.AND P0, PT, R72, 0x60, PT ;  /* 0x000000604800780c */ /* 0x000fda0003f06070 */
[----:B------:R-:W-:Y:S05]  /*1fa0*/  @!P0 BRA `(.L_x_15) ;  /* 0x0000070000008947 */ /* 0x000fea0003800000 */
.L_x_22:
[C---:B-1----:R-:W-:Y:S01]  /*1fb0*/  IMAD.SHL.U32 R2, R0.reuse, 0x8, RZ ;  /* 0x0000000800027824 */ /* 0x042fe200078e00ff */
[----:B------:R-:W-:Y:S01]  /*1fc0*/  SHF.R.S32.HI R73, RZ, 0x1f, R0 ;  /* 0x0000001fff497819 */ /* 0x000fe20000011400 */
[----:B------:R-:W-:Y:S01]  /*1fd0*/  IMAD.U32 R72, RZ, RZ, UR4 ;  /* 0x00000004ff487e24 */ /* 0x000fe2000f8e00ff */
[----:B------:R-:W-:Y:S01]  /*1fe0*/  IADD3 R74, R0, 0x20, RZ ;  /* 0x00000020004a7810 */ /* 0x000fe20007ffe0ff */
[----:B------:R-:W-:Y:S01]  /*1ff0*/  IMAD.U32 R75, RZ, RZ, UR4 ;  /* 0x00000004ff4b7e24 */ /* 0x000fe2000f8e00ff */
[----:B------:R-:W-:Y:S01]  /*2000*/  SHF.R.S32.HI R3, RZ, 0x1f, R2 ;  /* 0x0000001fff037819 */ /* 0x000fe20000011402 */
[----:B------:R-:W-:Y:S01]  /*2010*/  BSSY B2, `(.L_x_20) ;  /* 0x0000067000027945 */ /* 0x000fe20003800000 */
[----:B------:R-:W-:Y:S02]  /*2020*/  LEA.HI R73, R73, R0, RZ, 0x5 ;  /* 0x0000000049497211 */ /* 0x000fe400078f28ff */
[----:B------:R-:W-:-:S04]  /*2030*/  LEA.HI R3, R3, R2, RZ, 0x8 ;  /* 0x0000000203037211 */ /* 0x000fc800078f40ff */
[----:B------:R-:W-:-:S05]  /*2040*/  LOP3.LUT R3, R3, 0xffffff00, RZ, 0xc0, !PT ;  /* 0xffffff0003037812 */ /* 0x000fca00078ec0ff */
[----:B------:R-:W-:Y:S01]  /*2050*/  IMAD.IADD R2, R2, 0x1, -R3 ;  /* 0x0000000102027824 */ /* 0x000fe200078e0a03 */
[----:B------:R-:W-:Y:S02]  /*2060*/  SHF.R.S32.HI R3, RZ, 0x5, R73 ;  /* 0x00000005ff037819 */ /* 0x000fe40000011449 */
[----:B------:R-:W-:Y:S02]  /*2070*/  SHF.R.S32.HI R73, RZ, 0x1f, R74 ;  /* 0x0000001fff497819 */ /* 0x000fe4000001144a */
[----:B------:R-:W-:Y:S01]  /*2080*/  IADD3 R78, R2, UR5, RZ ;  /* 0x00000005024e7c10 */ /* 0x000fe2000fffe0ff */
[----:B------:R-:W-:Y:S01]  /*2090*/  IMAD R72, R72, 0x20, R3 ;  /* 0x0000002048487824 */ /* 0x000fe200078e0203 */
[----:B------:R-:W-:Y:S01]  /*20a0*/  LEA.HI R73, R73, R74, RZ, 0x5 ;  /* 0x0000004a49497211 */ /* 0x000fe200078f28ff */
[----:B------:R-:W-:Y:S01]  /*20b0*/  IMAD.SHL.U32 R74, R74, 0x8, RZ ;  /* 0x000000084a4a7824 */ /* 0x000fe200078e00ff */
[----:B------:R-:W-:-:S04]  /*20c0*/  ISETP.GE.AND P0, PT, R78, c[0x0][0x17c], PT ;  /* 0x00005f004e007a0c */ /* 0x000fc80003f06270 */
[----:B------:R-:W-:-:S13]  /*20d0*/  ISETP.GE.OR P0, PT, R72, c[0x0][0x180], P0 ;  /* 0x0000600048007a0c */ /* 0x000fda0000706670 */
[----:B------:R-:W-:Y:S01]  /*20e0*/  @!P0 IMAD R2, R3, 0x100, R2 ;  /* 0x0000010003028824 */ /* 0x000fe200078e0202 */
[----:B------:R-:W-:Y:S01]  /*20f0*/  @!P0 SHF.R.S32.HI R76, RZ, 0x1f, R78 ;  /* 0x0000001fff4c8819 */ /* 0x000fe2000001144e */
[----:B------:R-:W-:Y:S01]  /*2100*/  @!P0 IMAD R3, R72, c[0x0][0x17c], RZ ;  /* 0x00005f0048038a24 */ /* 0x000fe200078e02ff */
[----:B------:R-:W-:Y:S01]  /*2110*/  IADD3 R72, R0, 0x40, RZ ;  /* 0x0000004000487810 */ /* 0x000fe20007ffe0ff */
[----:B------:R-:W-:-:S03]  /*2120*/  @!P0 IMAD.SHL.U32 R75, R75, 0x4000, RZ ;  /* 0x000040004b4b8824 */ /* 0x000fc600078e00ff */
[----:B------:R-:W-:Y:S01]  /*2130*/  @!P0 IADD3 R79, P1, R78, R3, RZ ;  /* 0x000000034e4f8210 */ /* 0x000fe20007f3e0ff */
[----:B------:R-:W-:Y:S01]  /*2140*/  IMAD.SHL.U32 R78, R72, 0x8, RZ ;  /* 0x00000008484e7824 */ /* 0x000fe200078e00ff */
[----:B------:R-:W-:Y:S02]  /*2150*/  @!P0 LOP3.LUT R75, R75, 0x4000, RZ, 0xc0, !PT ;  /* 0x000040004b4b8812 */ /* 0x000fe400078ec0ff */
[----:B------:R-:W-:Y:S02]  /*2160*/  @!P0 LEA.HI.X.SX32 R82, R3, R76, 0x1, P1 ;  /* 0x0000004c03528211 */ /* 0x000fe400008f0eff */
[----:B------:R-:W-:Y:S01]  /*2170*/  SHF.R.S32.HI R3, RZ, 0x1f, R74 ;  /* 0x0000001fff037819 */ /* 0x000fe2000001144a */
[----:B------:R-:W-:Y:S01]  /*2180*/  @!P0 IMAD R75, R2, 0x2, R75 ;  /* 0x00000002024b8824 */ /* 0x000fe200078e024b */
[----:B------:R-:W-:Y:S02]  /*2190*/  SHF.R.S32.HI R77, RZ, 0x1f, R78 ;  /* 0x0000001fff4d7819 */ /* 0x000fe4000001144e */
[----:B------:R-:W-:-:S02]  /*21a0*/  LEA.HI R76, R3, R74, RZ, 0x8 ;  /* 0x0000004a034c7211 */ /* 0x000fc400078f40ff */
[----:B------:R-:W-:Y:S02]  /*21b0*/  @!P0 LEA R2, P1, R79, c[0x0][0x168], 0x1 ;  /* 0x00005a004f028a11 */ /* 0x000fe400078208ff */
[----:B------:R-:W-:Y:S02]  /*21c0*/  LEA.HI R80, R77, R78, RZ, 0x8 ;  /* 0x0000004e4d507211 */ /* 0x000fe400078f40ff */
[----:B------:R-:W-:Y:S02]  /*21d0*/  LOP3.LUT R77, R76, 0xffffff00, RZ, 0xc0, !PT ;  /* 0xffffff004c4d7812 */ /* 0x000fe400078ec0ff */
[----:B------:R-:W-:Y:S02]  /*21e0*/  @!P0 LEA.HI.X R3, R79, c[0x0][0x16c], R82, 0x1, P1 ;  /* 0x00005b004f038a11 */ /* 0x000fe400008f0c52 */
[----:B------:R-:W-:Y:S01]  /*21f0*/  LOP3.LUT R81, R80, 0xffffff00, RZ, 0xc0, !PT ;  /* 0xffffff0050517812 */ /* 0x000fe200078ec0ff */
[----:B------:R-:W-:Y:S01]  /*2200*/  IMAD.IADD R77, R74, 0x1, -R77 ;  /* 0x000000014a4d7824 */ /* 0x000fe200078e0a4d */
[----:B------:R-:W-:Y:S01]  /*2210*/  SHF.R.S32.HI R79, RZ, 0x1f, R72 ;  /* 0x0000001fff4f7819 */ /* 0x000fe20000011448 */
[----:B------:R-:W-:Y:S01]  /*2220*/  @!PT LDS RZ, [RZ] ;  /* 0x00000000fffff984 */ /* 0x000fe20000000800 */
[----:B------:R-:W-:Y:S01]  /*2230*/  @!PT LDS RZ, [RZ] ;  /* 0x00000000fffff984 */ /* 0x000fe20000000800 */
[----:B------:R-:W-:Y:S01]  /*2240*/  @!PT LDS RZ, [RZ] ;  /* 0x00000000fffff984 */ /* 0x000fe20000000800 */
[----:B------:R1:W-:Y:S01]  /*2250*/  @!P0 LDGSTS.E.128 [R75+0x8080], [R2.64] ;  /* 0x08080000024b8fae */ /* 0x0003e2000b921c48 */
[----:B------:R-:W-:Y:S01]  /*2260*/  SHF.R.S32.HI R76, RZ, 0x5, R73 ;  /* 0x00000005ff4c7819 */ /* 0x000fe20000011449 */
[----:B------:R-:W-:Y:S01]  /*2270*/  IMAD.IADD R82, R78, 0x1, -R81 ;  /* 0x000000014e527824 */ /* 0x000fe200078e0a51 */
[----:B------:R-:W-:Y:S01]  /*2280*/  LEA.HI R79, R79, R72, RZ, 0x5 ;  /* 0x000000484f4f7211 */ /* 0x000fe200078f28ff */
[----:B------:R-:W-:Y:S01]  /*2290*/  IMAD.U32 R81, RZ, RZ, UR4 ;  /* 0x00000004ff517e24 */ /* 0x000fe2000f8e00ff */
[----:B------:R-:W-:Y:S01]  /*22a0*/  IADD3 R80, R77, UR5, RZ ;  /* 0x000000054d507c10 */ /* 0x000fe2000fffe0ff */
[----:B------:R-:W-:Y:S01]  /*22b0*/  IMAD.U32 R74, RZ, RZ, UR4 ;  /* 0x00000004ff4a7e24 */ /* 0x000fe2000f8e00ff */
[----:B------:R-:W-:Y:S01]  /*22c0*/  SHF.R.S32.HI R79, RZ, 0x5, R79 ;  /* 0x00000005ff4f7819 */ /* 0x000fe2000001144f */
[----:B------:R-:W-:Y:S01]  /*22d0*/  IMAD R78, R81, 0x20, R76 ;  /* 0x00000020514e7824 */ /* 0x000fe200078e024c */
[----:B------:R-:W-:-:S02]  /*22e0*/  IADD3 R72, R0, 0x60, RZ ;  /* 0x0000006000487810 */ /* 0x000fc40007ffe0ff */
[----:B------:R-:W-:Y:S01]  /*22f0*/  ISETP.GE.AND P0, PT, R80, c[0x0][0x17c], PT ;  /* 0x00005f0050007a0c */ /* 0x000fe20003f06270 */
[----:B------:R-:W-:Y:S01]  /*2300*/  IMAD R81, R74, 0x20, R79 ;  /* 0x000000204a517824 */ /* 0x000fe200078e024f */
[----:B------:R-:W-:Y:S01]  /*2310*/  IADD3 R73, R82, UR5, RZ ;  /* 0x0000000552497c10 */ /* 0x000fe2000fffe0ff */
[----:B------:R-:W-:Y:S01]  /*2320*/  IMAD.SHL.U32 R74, R72, 0x8, RZ ;  /* 0x00000008484a7824 */ /* 0x000fe200078e00ff */
[----:B------:R-:W-:Y:S02]  /*2330*/  ISETP.GE.OR P0, PT, R78, c[0x0][0x180], P0 ;  /* 0x000060004e007a0c */ /* 0x000fe40000706670 */
[----:B------:R-:W-:Y:S02]  /*2340*/  ISETP.GE.AND P1, PT, R73, c[0x0][0x17c], PT ;  /* 0x00005f0049007a0c */ /* 0x000fe40003f26270 */
[----:B-1----:R-:W-:Y:S02]  /*2350*/  SHF.R.S32.HI R3, RZ, 0x1f, R74 ;  /* 0x0000001fff037819 */ /* 0x002fe4000001144a */
[----:B------:R-:W-:-:S02]  /*2360*/  ISETP.GE.OR P1, PT, R81, c[0x0][0x180], P1 ;  /* 0x0000600051007a0c */ /* 0x000fc40000f26670 */
[----:B------:R-:W-:-:S04]  /*2370*/  LEA.HI R3, R3, R74, RZ, 0x8 ;  /* 0x0000004a03037211 */ /* 0x000fc800078f40ff */
[----:B------:R-:W-:Y:S01]  /*2380*/  LOP3.LUT R3, R3, 0xffffff00, RZ, 0xc0, !PT ;  /* 0xffffff0003037812 */ /* 0x000fe200078ec0ff */
[----:B------:R-:W-:Y:S02]  /*2390*/  @!P0 IMAD R2, R76, 0x100, R77 ;  /* 0x000001004c028824 */ /* 0x000fe400078e024d */
[----:B------:R-:W-:Y:S02]  /*23a0*/  IMAD.U32 R76, RZ, RZ, UR4 ;  /* 0x00000004ff4c7e24 */ /* 0x000fe4000f8e00ff */
[----:B------:R-:W-:Y:S02]  /*23b0*/  IMAD.IADD R74, R74, 0x1, -R3 ;  /* 0x000000014a4a7824 */ /* 0x000fe400078e0a03 */
[----:B------:R-:W-:Y:S02]  /*23c0*/  @!P0 IMAD.SHL.U32 R76, R76, 0x4000, RZ ;  /* 0x000040004c4c8824 */ /* 0x000fe400078e00ff */
[----:B------:R-:W-:Y:S01]  /*23d0*/  @!P0 IMAD R3, R78, c[0x0][0x17c], RZ ;  /* 0x00005f004e038a24 */ /* 0x000fe200078e02ff */
[----:B------:R-:W-:Y:S01]  /*23e0*/  @!P0 SHF.R.S32.HI R78, RZ, 0x1f, R80 ;  /* 0x0000001fff4e8819 */ /* 0x000fe20000011450 */
[----:B------:R-:W-:Y:S01]  /*23f0*/  @!P1 IMAD R75, R79, 0x100, R82 ;  /* 0x000001004f4b9824 */ /* 0x000fe200078e0252 */
[----:B------:R-:W-:Y:S01]  /*2400*/  @!P0 LOP3.LUT R77, R76, 0x4000, RZ, 0xc0, !PT ;  /* 0x000040004c4d8812 */ /* 0x000fe200078ec0ff */
[----:B------:R-:W-:Y:S01]  /*2410*/  @!P1 IMAD R76, R81, c[0x0][0x17c], RZ ;  /* 0x00005f00514c9a24 */ /* 0x000fe200078e02ff */
[----:B------:R-:W-:-:S02]  /*2420*/  @!P0 IADD3 R80, P2, R80, R3, RZ ;  /* 0x0000000350508210 */ /* 0x000fc40007f5e0ff */
[----:B------:R-:W-:Y:S01]  /*2430*/  IADD3 R83, R74, UR5, RZ ;  /* 0x000000054a537c10 */ /* 0x000fe2000fffe0ff */
[----:B------:R-:W-:Y:S01]  /*2440*/  @!P0 IMAD R77, R2, 0x2, R77 ;  /* 0x00000002024d8824 */ /* 0x000fe200078e024d */
[----:B------:R-:W-:Y:S02]  /*2450*/  @!P0 LEA.HI.X.SX32 R81, R3, R78, 0x1, P2 ;  /* 0x0000004e03518211 */ /* 0x000fe400010f0eff */
[----:B------:R-:W-:Y:S02]  /*2460*/  @!P1 SHF.R.S32.HI R3, RZ, 0x1f, R73 ;  /* 0x0000001fff039819 */ /* 0x000fe40000011449 */
[----:B------:R-:W-:Y:S02]  /*2470*/  @!P1 IADD3 R78, P3, R73, R76, RZ ;  /* 0x0000004c494e9210 */ /* 0x000fe40007f7e0ff */
[----:B------:R-:W-:Y:S02]  /*2480*/  @!P0 LEA R2, P2, R80, c[0x0][0x168], 0x1 ;  /* 0x00005a0050028a11 */ /* 0x000fe400078408ff */
[----:B------:R-:W-:-:S02]  /*2490*/  SHF.R.S32.HI R73, RZ, 0x1f, R72 ;  /* 0x0000001fff497819 */ /* 0x000fc40000011448 */
[----:B------:R-:W-:Y:S01]  /*24a0*/  @!P1 LEA.HI.X.SX32 R79, R76, R3, 0x1, P3 ;  /* 0x000000034c4f9211 */ /* 0x000fe200018f0eff */
[----:B------:R-:W-:Y:S01]  /*24b0*/  IMAD.U32 R76, RZ, RZ, UR4 ;  /* 0x00000004ff4c7e24 */ /* 0x000fe2000f8e00ff */
[----:B------:R-:W-:Y:S01]  /*24c0*/  @!P0 LEA.HI.X R3, R80, c[0x0][0x16c], R81, 0x1, P2 ;  /* 0x00005b0050038a11 */ /* 0x000fe200010f0c51 */
[----:B------:R-:W-:Y:S01]  /*24d0*/  IMAD.U32 R80, RZ, RZ, UR4 ;  /* 0x00000004ff507e24 */ /* 0x000fe2000f8e00ff */
[----:B------:R-:W-:Y:S01]  /*24e0*/  LEA.HI R73, R73, R72, RZ, 0x5 ;  /* 0x0000004849497211 */ /* 0x000fe200078f28ff */
[----:B------:R-:W-:Y:S02]  /*24f0*/  @!P1 IMAD.SHL.U32 R76, R76, 0x4000, RZ ;  /* 0x000040004c4c9824 */ /* 0x000fe400078e00ff */
[----:B------:R1:W-:Y:S01]  /*2500*/  @!P0 LDGSTS.E.128 [R77+0x8080], [R2.64] ;  /* 0x08080000024d8fae */ /* 0x0003e2000b921c48 */
[----:B------:R-:W-:Y:S02]  /*2510*/  @!P1 LEA R72, P0, R78, c[0x0][0x168], 0x1 ;  /* 0x00005a004e489a11 */ /* 0x000fe400078008ff */
[----:B------:R-:W-:-:S02]  /*2520*/  SHF.R.S32.HI R81, RZ, 0x5, R73 ;  /* 0x00000005ff517819 */ /* 0x000fc40000011449 */
[----:B------:R-:W-:Y:S02]  /*2530*/  @!P1 LEA.HI.X R73, R78, c[0x0][0x16c], R79, 0x1, P0 ;  /* 0x00005b004e499a11 */ /* 0x000fe400000f0c4f */
[----:B------:R-:W-:Y:S01]  /*2540*/  ISETP.GE.AND P0, PT, R83, c[0x0][0x17c], PT ;  /* 0x00005f0053007a0c */ /* 0x000fe20003f06270 */
[----:B------:R-:W-:Y:S01]  /*2550*/  IMAD R78, R80, 0x20, R81 ;  /* 0x00000020504e7824 */ /* 0x000fe200078e0251 */
[----:B------:R-:W-:-:S04]  /*2560*/  @!P1 LOP3.LUT R76, R76, 0x4000, RZ, 0xc0, !PT ;  /* 0x000040004c4c9812 */ /* 0x000fc800078ec0ff */
[----:B------:R-:W-:Y:S01]  /*2570*/  ISETP.GE.OR P0, PT, R78, c[0x0][0x180], P0 ;  /* 0x000060004e007a0c */ /* 0x000fe20000706670 */
[----:B------:R-:W-:Y:S01]  /*2580*/  @!P1 IMAD R75, R75, 0x2, R76 ;  /* 0x000000024b4b9824 */ /* 0x000fe200078e024c */
[----:B------:R-:W-:-:S04]  /*2590*/  IADD3 R76, R0, 0x80, RZ ;  /* 0x00000080004c7810 */ /* 0x000fc80007ffe0ff */
[----:B------:R1:W-:Y:S01]  /*25a0*/  @!P1 LDGSTS.E.128 [R75+0x8080], [R72.64] ;  /* 0x08080000484b9fae */ /* 0x0003e2000b921c48 */
[----:B------:R-:W-:-:S06]  /*25b0*/  ISETP.GE.AND P1, PT, R0, 0x380, PT ;  /* 0x000003800000780c */ /* 0x000fcc0003f26270 */
[----:B------:R-:W-:Y:S05]  /*25c0*/  @P0 BRA `(.L_x_21) ;  /* 0x000000b000000947 */ /* 0x000fea0003800000 */
[----:B------:R-:W-:Y:S01]  /*25d0*/  IMAD R0, R78, c[0x0][0x17c], RZ ;  /* 0x00005f004e007a24 */ /* 0x000fe200078e02ff */
[----:B------:R-:W-:Y:S01]  /*25e0*/  USHF.L.U32 UR7, UR4, 0xe, URZ ;  /* 0x0000000e04077899 */ /* 0x000fe2000800063f */
[----:B-1----:R-:W-:Y:S01]  /*25f0*/  SHF.R.S32.HI R3, RZ, 0x1f, R83 ;  /* 0x0000001fff037819 */ /* 0x002fe20000011453 */
        /* <DEDUP_REMOVED lines=8> */
.L_x_21:
[----:B------:R-:W-:Y:S05]  /*2680*/  BSYNC B2 ;  /* 0x0000000000027941 */ /* 0x000fea0003800000 */
.L_x_20:
[----:B------:R-:W-:Y:S01]  /*2690*/  IMAD.MOV.U32 R0, RZ, RZ, R76 ;  /* 0x000000ffff007224 */ /* 0x000fe200078e004c */
[----:B------:R-:W-:Y:S05]  /*26a0*/  @!P1 BRA `(.L_x_22) ;  /* 0xfffff90000009947 */ /* 0x000fea000383ffff */
.L_x_15:
[----:B------:R-:W-:Y:S05]  /*26b0*/  BSYNC B1 ;  /* 0x0000000000017941 */ /* 0x000fea0003800000 */
.L_x_14:
[----:B------:R-:W0:Y:S01]  /*26c0*/  LDGDEPBAR ;  /* 0x00000000000079af */ /* 0x000e220000000000 */
[----:B------:R-:W-:-:S04]  /*26d0*/  DEPBAR.LE SB0, 0x0 ;  /* 0x000080000000791a */ /* 0x000fc80000000000 */
.L_x_2:
[----:B------:R-:W-:Y:S05]  /*26e0*/  BSYNC B0 ;  /* 0x0000000000007941 */ /* 0x000fea0003800000 */
.L_x_1:
[----:B-1----:R-:W1:Y:S04]  /*26f0*/  S2R R75, SR_TID.X ;  /* 0x00000000004b7919 */ /* 0x002e680000002100 */
[----:B------:R-:W-:Y:S01]  /*2700*/  BAR.SYNC.DEFER_BLOCKING 0x0 ;  /* 0x0000000000007b1d */ /* 0x000fe20000010000 */
[----:B-1----:R-:W-:-:S13]  /*2710*/  ISETP.GE.AND P0, PT, R75, 0x20, PT ;  /* 0x000000204b00780c */ /* 0x002fda0003f06270 */
[----:B------:R-:W-:Y:S05]  /*2720*/  @!P0 BRA `(.L_x_23) ;  /* 0x0000137000008947 */ /* 0x000fea0003800000 */
[----:B------:R-:W1:Y:S01]  /*2730*/  S2R R3, SR_LANEID ;  /* 0x0000000000037919 */ /* 0x000e620000000000 */
[----:B------:R-:W-:Y:S01]  /*2740*/  USHF.L.U32 UR7, UR4, 0xe, URZ ;  /* 0x0000000e04077899 */ /* 0x000fe2000800063f */
[----:B------:R-:W-:-:S04]  /*2750*/  SHF.R.S32.HI R74, RZ, 0x1f, R75 ;  /* 0x0000001fff4a7819 */ /* 0x000fc8000001144b */
[----:B------:R-:W-:Y:S01]  /*2760*/  LEA.HI R74, R74, R75, RZ, 0x5 ;  /* 0x0000004b4a4a7211 */ /* 0x000fe200078f28ff */
[----:B------:R-:W-:Y:S01]  /*2770*/  IMAD.U32 R72, RZ, RZ, UR7 ;  /* 0x00000007ff487e24 */ /* 0x000fe2000f8e00ff */
[----:B------:R-:W-:Y:S02]  /*2780*/  WARPSYNC 0xffffffff ;  /* 0xffffffff00007948 */ /* 0x000fe40003800000 */
[----:B------:R-:W-:Y:S02]  /*2790*/  SHF.R.S32.HI R74, RZ, 0x5, R74 ;  /* 0x00000005ff4a7819 */ /* 0x000fe4000001144a */
[--C-:B-1----:R-:W-:Y:S02]  /*27a0*/  SHF.R.U32.HI R0, RZ, 0x3, R3.reuse ;  /* 0x00000003ff007819 */ /* 0x102fe40000011603 */
[----:B------:R-:W-:Y:S02]  /*27b0*/  LOP3.LUT R2, R3, 0x7, RZ, 0xc0, !PT ;  /* 0x0000000703027812 */ /* 0x000fe400078ec0ff */
[----:B------:R-:W-:Y:S01]  /*27c0*/  SHF.R.U32.HI R3, RZ, 0x4, R3 ;  /* 0x00000004ff037819 */ /* 0x000fe20000011603 */
[----:B------:R-:W-:Y:S01]  /*27d0*/  IMAD.SHL.U32 R73, R0, 0x8, RZ ;  /* 0x0000000800497824 */ /* 0x000fe200078e00ff */
[----:B------:R-:W-:-:S03]  /*27e0*/  LOP3.LUT R0, R72, 0x4000, RZ, 0xc0, !PT ;  /* 0x0000400048007812 */ /* 0x000fc600078ec0ff */
[----:B------:R-:W-:Y:S01]  /*27f0*/  IMAD.SHL.U32 R3, R3, 0x8, RZ ;  /* 0x0000000803037824 */ /* 0x000fe200078e00ff */
[----:B------:R-:W-:Y:S01]  /*2800*/  LOP3.LUT R2, R73, 0x8, R2, 0xe2, !PT ;  /* 0x0000000849027812 */ /* 0x000fe200078ee202 */
[----:B------:R-:W-:Y:S01]  /*2810*/  IMAD R74, R74, 0x800, R0 ;  /* 0x000008004a4a7824 */ /* 0x000fe200078e0200 */
[C---:B------:R-:W-:Y:S02]  /*2820*/  IADD3 R141, R0.reuse, 0x8080, RZ ;  /* 0x00008080008d7810 */ /* 0x040fe40007ffe0ff */
[----:B------:R-:W-:Y:S01]  /*2830*/  IADD3 R155, R0, 0x80a0, RZ ;  /* 0x000080a0009b7810 */ /* 0x000fe20007ffe0ff */
[--C-:B------:R-:W-:Y:S01]  /*2840*/  IMAD R165, R2, 0x20, R3.reuse ;  /* 0x0000002002a57824 */ /* 0x100fe200078e0203 */
[----:B------:R-:W-:Y:S01]  /*2850*/  IADD3 R161, R0, 0x81a0, RZ ;  /* 0x000081a000a17810 */ /* 0x000fe20007ffe0ff */
[----:B------:R-:W-:Y:S01]  /*2860*/  IMAD R2, R2, 0x100, R3 ;  /* 0x0000010002027824 */ /* 0x000fe200078e0203 */
[----:B------:R-:W-:Y:S02]  /*2870*/  IADD3 R3, R74, -0x780, RZ ;  /* 0xfffff8804a037810 */ /* 0x000fe40007ffe0ff */
[----:B------:R-:W-:Y:S01]  /*2880*/  IADD3 R143, R0, 0x8200, RZ ;  /* 0x00008200008f7810 */ /* 0x000fe20007ffe0ff */
[----:B------:R-:W-:-:S02]  /*2890*/  IMAD.U32 R141, R2, 0x2, R141 ;  /* 0x00000002028d7824 */ /* 0x000fc400078e008d */
[----:B------:R-:W-:Y:S01]  /*28a0*/  IMAD.U32 R72, R165, 0x2, R3 ;  /* 0x00000002a5487824 */ /* 0x000fe200078e0003 */
[----:B------:R-:W-:Y:S01]  /*28b0*/  IADD3 R3, R0, 0x80c0, RZ ;  /* 0x000080c000037810 */ /* 0x000fe20007ffe0ff */
[C---:B------:R-:W-:Y:S01]  /*28c0*/  IMAD.U32 R155, R2.reuse, 0x2, R155 ;  /* 0x00000002029b7824 */ /* 0x040fe200078e009b */
[----:B------:R-:W-:Y:S01]  /*28d0*/  LDSM.16.MT88.4 R76, [R141] ;  /* 0x000000008d4c783b */ /* 0x000fe20000004200 */
[C---:B------:R-:W-:Y:S02]  /*28e0*/  IMAD.U32 R161, R2.reuse, 0x2, R161 ;  /* 0x0000000202a17824 */ /* 0x040fe400078e00a1 */
[C---:B------:R-:W-:Y:S01]  /*28f0*/  IMAD.U32 R142, R2.reuse, 0x2, R3 ;  /* 0x00000002028e7824 */ /* 0x040fe200078e0003 */
[----:B------:R-:W1:Y:S01]  /*2900*/  LDSM.16.M88.4 R72, [R72] ;  /* 0x000000004848783b */ /* 0x000e620000000200 */
[----:B------:R-:W-:-:S03]  /*2910*/  IMAD.U32 R143, R2, 0x2, R143 ;  /* 0x00000002028f7824 */ /* 0x000fc600078e008f */
[----:B------:R-:W2:Y:S01]  /*2920*/  LDSM.16.MT88.4 R80, [R155] ;  /* 0x000000009b50783b */ /* 0x000ea20000004200 */
[C---:B-1----:R-:W-:Y:S07]  /*2930*/  HMMA.16816.F16 R94, R72.reuse, R76, R94 ;  /* 0x0000004c485e723c */ /* 0x042fee000000085e */
[----:B------:R-:W-:Y:S01]  /*2940*/  IADD3 R77, R0, 0x80e0, RZ ;  /* 0x000080e0004d7810 */ /* 0x000fe20007ffe0ff */
[----:B------:R-:W-:Y:S04]  /*2950*/  HMMA.16816.F16 R92, R72, R78, R92 ;  /* 0x0000004e485c723c */ /* 0x000fe8000000085c */
[----:B------:R-:W-:-:S03]  /*2960*/  IMAD.U32 R160, R2, 0x2, R77 ;  /* 0x0000000202a07824 */ /* 0x000fc600078e004d */
[----:B------:R-:W-:Y:S01]  /*2970*/  IADD3 R79, R0, 0x8100, RZ ;  /* 0x00008100004f7810 */ /* 0x000fe20007ffe0ff */
[C---:B--2---:R-:W-:Y:S04]  /*2980*/  HMMA.16816.F16 R152, R72.reuse, R80, R86 ;  /* 0x000000504898723c */ /* 0x044fe80000000856 */
[----:B------:R-:W-:Y:S02]  /*2990*/  IMAD.U32 R164, R2, 0x2, R79 ;  /* 0x0000000202a47824 */ /* 0x000fe400078e004f */
[----:B------:R-:W1:Y:S02]  /*29a0*/  LDSM.16.MT88.4 R76, [R142] ;  /* 0x000000008e4c783b */ /* 0x000e640000004200 */
[C---:B------:R-:W-:Y:S02]  /*29b0*/  HMMA.16816.F16 R150, R72.reuse, R82, R84 ;  /* 0x000000524896723c */ /* 0x040fe40000000854 */
[----:B------:R-:W2:Y:S04]  /*29c0*/  LDSM.16.MT88.4 R80, [R160] ;  /* 0x00000000a050783b */ /* 0x000ea80000004200 */
[----:B------:R-:W3:Y:S02]  /*29d0*/  LDSM.16.MT88.4 R84, [R164] ;  /* 0x00000000a454783b */ /* 0x000ee40000004200 */
[C---:B-1----:R-:W-:Y:S08]  /*29e0*/  HMMA.16816.F16 R62, R72.reuse, R76, R62 ;  /* 0x0000004c483e723c */ /* 0x042ff0000000083e */
[C---:B--2---:R-:W-:Y:S07]  /*29f0*/  HMMA.16816.F16 R158, R72.reuse, R80, R58 ;  /* 0x00000050489e723c */ /* 0x044fee000000083a */
[C---:B------:R-:W-:Y:S01]  /*2a00*/  IADD3 R81, R0.reuse, 0x8120, RZ ;  /* 0x0000812000517810 */ /* 0x040fe20007ffe0ff */
[----:B---3--:R-:W-:Y:S01]  /*2a10*/  HMMA.16816.F16 R64, R72, R84, R64 ;  /* 0x000000544840723c */ /* 0x008fe20000000840 */
[----:B------:R-:W-:-:S03]  /*2a20*/  IADD3 R59, R0, 0x8220, RZ ;  /* 0x00008220003b7810 */ /* 0x000fc60007ffe0ff */
[C---:B------:R-:W-:Y:S02]  /*2a30*/  IMAD.U32 R81, R2.reuse, 0x2, R81 ;  /* 0x0000000202517824 */ /* 0x040fe400078e0051 */
[----:B------:R-:W-:Y:S01]  /*2a40*/  IMAD.U32 R59, R2, 0x2, R59 ;  /* 0x00000002023b7824 */ /* 0x000fe200078e003b */
[----:B------:R-:W-:Y:S01]  /*2a50*/  IADD3 R85, R0, 0x8140, RZ ;  /* 0x0000814000557810 */ /* 0x000fe20007ffe0ff */
[----:B------:R-:W-:Y:S01]  /*2a60*/  IMAD.MOV.U32 R102, RZ, RZ, R62 ;  /* 0x000000ffff667224 */ /* 0x000fe200078e003e */
[C---:B------:R-:W-:Y:S01]  /*2a70*/  HMMA.16816.F16 R162, R72.reuse, R78, R60 ;  /* 0x0000004e48a2723c */ /* 0x040fe2000000083c */
[----:B------:R-:W-:Y:S02]  /*2a80*/  IMAD.MOV.U32 R3, RZ, RZ, R63 ;  /* 0x000000ffff037224 */ /* 0x000fe400078e003f */
[----:B------:R-:W-:Y:S01]  /*2a90*/  IMAD.U32 R85, R2, 0x2, R85 ;  /* 0x0000000202557824 */ /* 0x000fe200078e0055 */
[----:B------:R-:W1:Y:S04]  /*2aa0*/  LDSM.16.MT88.4 R60, [R81] ;  /* 0x00000000513c783b */ /* 0x000e680000004200 */
[----:B------:R-:W2:Y:S01]  /*2ab0*/  LDSM.16.MT88.4 R76, [R85] ;  /* 0x00000000554c783b */ /* 0x000ea20000004200 */
[C---:B------:R-:W-:Y:S07]  /*2ac0*/  HMMA.16816.F16 R146, R72.reuse, R86, R146 ;  /* 0x000000564892723c */ /* 0x040fee0000000892 */
[----:B------:R-:W-:Y:S01]  /*2ad0*/  IMAD.MOV.U32 R86, RZ, RZ, R3 ;  /* 0x000000ffff567224 */ /* 0x000fe200078e0003 */
[----:B------:R-:W-:Y:S01]  /*2ae0*/  IADD3 R3, R0, 0x8160, RZ ;  /* 0x0000816000037810 */ /* 0x000fe20007ffe0ff */
[----:B------:R-:W-:Y:S01]  /*2af0*/  IMAD.MOV.U32 R87, RZ, RZ, R102 ;  /* 0x000000ffff577224 */ /* 0x000fe200078e0066 */
[----:B------:R-:W-:Y:S01]  /*2b00*/  HMMA.16816.F16 R104, R72, R82, R104 ;  /* 0x000000524868723c */ /* 0x000fe20000000868 */
[----:B------:R-:W3:Y:S02]  /*2b10*/  S2R R83, SR_TID.X ;  /* 0x0000000000537919 */ /* 0x000ee40000002100 */
[----:B------:R-:W-:Y:S01]  /*2b20*/  IMAD.U32 R80, R2, 0x2, R3 ;  /* 0x0000000202507824 */ /* 0x000fe200078e0003 */
[----:B------:R-:W-:-:S05]  /*2b30*/  IADD3 R3, R0, 0x8180, RZ ;  /* 0x0000818000037810 */ /* 0x000fca0007ffe0ff */
[----:B------:R-:W-:Y:S01]  /*2b40*/  IMAD.U32 R84, R2, 0x2, R3 ;  /* 0x0000000202547824 */ /* 0x000fe200078e0003 */
[----:B------:R-:W-:-:S05]  /*2b50*/  IADD3 R3, R0, 0x81c0, RZ ;  /* 0x000081c000037810 */ /* 0x000fca0007ffe0ff */
[----:B------:R-:W-:Y:S01]  /*2b60*/  IMAD.U32 R154, R2, 0x2, R3 ;  /* 0x00000002029a7824 */ /* 0x000fe200078e0003 */
[----:B------:R-:W-:-:S05]  /*2b70*/  IADD3 R3, R0, 0x81e0, RZ ;  /* 0x000081e000037810 */ /* 0x000fca0007ffe0ff */
[----:B------:R-:W-:Y:S01]  /*2b80*/  IMAD.U32 R3, R2, 0x2, R3 ;  /* 0x0000000202037824 */ /* 0x000fe200078e0003 */
[C---:B-1----:R-:W-:Y:S08]  /*2b90*/  HMMA.16816.F16 R32, R72.reuse, R60, R32 ;  /* 0x0000003c4820723c */ /* 0x042ff00000000820 */
[C---:B------:R-:W-:Y:S01]  /*2ba0*/  HMMA.16816.F16 R108, R72.reuse, R62, R108 ;  /* 0x0000003e486c723c */ /* 0x040fe2000000086c */
[----:B------:R-:W1:Y:S07]  /*2bb0*/  LDSM.16.MT88.4 R60, [R84] ;  /* 0x00000000543c783b */ /* 0x000e6e0000004200 */
[C---:B--2---:R-:W-:Y:S08]  /*2bc0*/  HMMA.16816.F16 R30, R72.reuse, R76, R30 ;  /* 0x0000004c481e723c */ /* 0x044ff0000000081e */
[C---:B------:R-:W-:Y:S01]  /*2bd0*/  HMMA.16816.F16 R28, R72.reuse, R78, R28 ;  /* 0x0000004e481c723c */ /* 0x040fe2000000081c */
[----:B------:R-:W2:Y:S07]  /*2be0*/  LDSM.16.MT88.4 R76, [R80] ;  /* 0x00000000504c783b */ /* 0x000eae0000004200 */
[C---:B-1----:R-:W-:Y:S08]  /*2bf0*/  HMMA.16816.F16 R102, R72.reuse, R60, R24 ;  /* 0x0000003c4866723c */ /* 0x042ff00000000818 */
[C---:B------:R-:W-:Y:S01]  /*2c00*/  HMMA.16816.F16 R128, R72.reuse, R62, R128 ;  /* 0x0000003e4880723c */ /* 0x040fe20000000880 */
[----:B------:R-:W1:Y:S07]  /*2c10*/  LDSM.16.MT88.4 R60, [R154] ;  /* 0x000000009a3c783b */ /* 0x000e6e0000004200 */
[C---:B--2---:R-:W-:Y:S01]  /*2c20*/  HMMA.16816.F16 R156, R72.reuse, R76, R26 ;  /* 0x0000004c489c723c */ /* 0x044fe2000000081a */
[----:B------:R-:W2:Y:S07]  /*2c30*/  LDSM.16.MT88.4 R24, [R161] ;  /* 0x00000000a118783b */ /* 0x000eae0000004200 */
[C---:B------:R-:W-:Y:S01]  /*2c40*/  HMMA.16816.F16 R126, R72.reuse, R78, R126 ;  /* 0x0000004e487e723c */ /* 0x040fe2000000087e */
[----:B------:R-:W-:Y:S07]  /*2c50*/  LDSM.16.MT88.4 R76, [R155] ;  /* 0x000000009b4c783b */ /* 0x000fee0000004200 */
[C---:B-1----:R-:W-:Y:S08]  /*2c60*/  HMMA.16816.F16 R54, R72.reuse, R60, R54 ;  /* 0x0000003c4836723c */ /* 0x042ff00000000836 */
[C---:B--2---:R-:W-:Y:S08]  /*2c70*/  HMMA.16816.F16 R22, R72.reuse, R24, R22 ;  /* 0x000000184816723c */ /* 0x044ff00000000816 */
[C---:B------:R-:W-:Y:S01]  /*2c80*/  HMMA.16816.F16 R130, R72.reuse, R26, R130 ;  /* 0x0000001a4882723c */ /* 0x040fe20000000882 */
[----:B------:R-:W1:Y:S07]  /*2c90*/  LDSM.16.MT88.4 R24, [R3] ;  /* 0x000000000318783b */ /* 0x000e6e0000004200 */
[C---:B------:R-:W-:Y:S01]  /*2ca0*/  HMMA.16816.F16 R20, R72.reuse, R62, R20 ;  /* 0x0000003e4814723c */ /* 0x040fe20000000814 */
[----:B------:R-:W-:Y:S07]  /*2cb0*/  LDSM.16.MT88.4 R60, [R141] ;  /* 0x000000008d3c783b */ /* 0x000fee0000004200 */
[C---:B-1----:R-:W-:Y:S08]  /*2cc0*/  HMMA.16816.F16 R18, R72.reuse, R24, R18 ;  /* 0x000000184812723c */ /* 0x042ff00000000812 */
[C---:B------:R-:W-:Y:S01]  /*2cd0*/  HMMA.16816.F16 R16, R72.reuse, R26, R16 ;  /* 0x0000001a4810723c */ /* 0x040fe20000000810 */
[----:B------:R-:W1:Y:S07]  /*2ce0*/  LDSM.16.MT88.4 R24, [R143] ;  /* 0x000000008f18783b */ /* 0x000e6e0000004200 */
[C---:B-1----:R-:W-:Y:S08]  /*2cf0*/  HMMA.16816.F16 R14, R72.reuse, R24, R14 ;  /* 0x00000018480e723c */ /* 0x042ff0000000080e */
[C---:B------:R-:W-:Y:S01]  /*2d00*/  HMMA.16816.F16 R12, R72.reuse, R26, R12 ;  /* 0x0000001a480c723c */ /* 0x040fe2000000080c */
[----:B------:R-:W1:Y:S07]  /*2d10*/  LDSM.16.MT88.4 R24, [R59] ;  /* 0x000000003b18783b */ /* 0x000e6e0000004200 */
[C---:B-1----:R-:W-:Y:S07]  /*2d20*/  HMMA.16816.F16 R52, R72.reuse, R24, R52 ;  /* 0x000000184834723c */ /* 0x042fee0000000834 */
[----:B------:R-:W-:Y:S01]  /*2d30*/  IADD3 R25, R0, 0x8240, RZ ;  /* 0x0000824000197810 */ /* 0x000fe20007ffe0ff */
[----:B------:R-:W-:Y:S04]  /*2d40*/  HMMA.16816.F16 R10, R72, R26, R10 ;  /* 0x0000001a480a723c */ /* 0x000fe8000000080a */
[----:B------:R-:W-:-:S05]  /*2d50*/  IMAD.U32 R140, R2, 0x2, R25 ;  /* 0x00000002028c7824 */ /* 0x000fca00078e0019 */
[----:B------:R-:W1:Y:S02]  /*2d60*/  LDSM.16.MT88.4 R24, [R140] ;  /* 0x000000008c18783b */ /* 0x000e640000004200 */
[C---:B-1----:R-:W-:Y:S07]  /*2d70*/  HMMA.16816.F16 R50, R72.reuse, R24, R50 ;  /* 0x000000184832723c */ /* 0x042fee0000000832 */
[----:B------:R-:W-:Y:S01]  /*2d80*/  IADD3 R25, R0, 0x8260, RZ ;  /* 0x0000826000197810 */ /* 0x000fe20007ffe0ff */
[----:B------:R-:W-:Y:S04]  /*2d90*/  HMMA.16816.F16 R8, R72, R26, R8 ;  /* 0x0000001a4808723c */ /* 0x000fe80000000808 */
[----:B------:R-:W-:-:S05]  /*2da0*/  IMAD.U32 R58, R2, 0x2, R25 ;  /* 0x00000002023a7824 */ /* 0x000fca00078e0019 */
[----:B------:R-:W1:Y:S02]  /*2db0*/  LDSM.16.MT88.4 R24, [R58] ;  /* 0x000000003a18783b */ /* 0x000e640000004200 */
[C---:B-1----:R-:W-:Y:S08]  /*2dc0*/  HMMA.16816.F16 R48, R72.reuse, R24, R48 ;  /* 0x000000184830723c */ /* 0x042ff00000000830 */
[----:B------:R-:W-:Y:S07]  /*2dd0*/  HMMA.16816.F16 R72, R72, R26, R6 ;  /* 0x0000001a4848723c */ /* 0x000fee0000000806 */
[----:B---3--:R-:W-:-:S04]  /*2de0*/  SHF.R.S32.HI R74, RZ, 0x1f, R83 ;  /* 0x0000001fff4a7819 */ /* 0x008fc80000011453 */
[----:B------:R-:W-:-:S04]  /*2df0*/  LEA.HI R74, R74, R83, RZ, 0x5 ;  /* 0x000000534a4a7211 */ /* 0x000fc800078f28ff */
[----:B------:R-:W-:-:S05]  /*2e00*/  SHF.R.S32.HI R74, RZ, 0x5, R74 ;  /* 0x00000005ff4a7819 */ /* 0x000fca000001144a */
[----:B------:R-:W-:-:S05]  /*2e10*/  IMAD R74, R74, 0x800, R0 ;  /* 0x000008004a4a7824 */ /* 0x000fca00078e0200 */
[----:B------:R-:W-:-:S05]  /*2e20*/  IADD3 R24, R74, -0x380, RZ ;  /* 0xfffffc804a187810 */ /* 0x000fca0007ffe0ff */
[----:B------:R-:W-:-:S06]  /*2e30*/  IMAD.U32 R24, R165, 0x2, R24 ;  /* 0x00000002a5187824 */ /* 0x000fcc00078e0018 */
[----:B------:R-:W1:Y:S02]  /*2e40*/  LDSM.16.M88.4 R24, [R24] ;  /* 0x000000001818783b */ /* 0x000e640000000200 */
[C---:B-1----:R-:W-:Y:S02]  /*2e50*/  HMMA.16816.F16 R82, R24.reuse, R60, R4 ;  /* 0x0000003c1852723c */ /* 0x042fe40000000804 */
[----:B------:R-:W1:Y:S06]  /*2e60*/  LDSM.16.MT88.4 R4, [R142] ;  /* 0x000000008e04783b */ /* 0x000e6c0000004200 */
[C---:B------:R-:W-:Y:S01]  /*2e70*/  HMMA.16816.F16 R112, R24.reuse, R62, R112 ;  /* 0x0000003e1870723c */ /* 0x040fe20000000870 */
[----:B------:R-:W2:Y:S07]  /*2e80*/  LDSM.16.MT88.4 R60, [R164] ;  /* 0x00000000a43c783b */ /* 0x000eae0000004200 */
[C---:B------:R-:W-:Y:S08]  /*2e90*/  HMMA.16816.F16 R46, R24.reuse, R76, R46 ;  /* 0x0000004c182e723c */ /* 0x040ff0000000082e */
[----:B------:R-:W-:Y:S07]  /*2ea0*/  HMMA.16816.F16 R78, R24, R78, R110 ;  /* 0x0000004e184e723c */ /* 0x000fee000000086e */
[----:B------:R-:W-:-:S02]  /*2eb0*/  IMAD.MOV.U32 R111, RZ, RZ, R86 ;  /* 0x000000ffff6f7224 */ /* 0x000fc400078e0056 */
[----:B------:R-:W-:Y:S01]  /*2ec0*/  IMAD.MOV.U32 R110, RZ, RZ, R87 ;  /* 0x000000ffff6e7224 */ /* 0x000fe200078e0057 */
        /* <DEDUP_REMOVED lines=8> */
[----:B------:R-:W1:Y:S04]  /*2f50*/  LDSM.16.MT88.4 R4, [R85] ;  /* 0x000000005504783b */ /* 0x000e680000004200 */
[----:B------:R-:W-:Y:S03]  /*2f60*/  LDSM.16.MT88.4 R84, [R84] ;  /* 0x000000005454783b */ /* 0x000fe60000004200 */
[C---:B--2---:R-:W-:Y:S08]  /*2f70*/  HMMA.16816.F16 R120, R24.reuse, R60, R120 ;  /* 0x0000003c1878723c */ /* 0x044ff00000000878 */
[C---:B------:R-:W-:Y:S01]  /*2f80*/  HMMA.16816.F16 R132, R24.reuse, R62, R132 ;  /* 0x0000003e1884723c */ /* 0x040fe20000000884 */
[----:B------:R2:W3:Y:S07]  /*2f90*/  LDSM.16.MT88.4 R60, [R80] ;  /* 0x00000000503c783b */ /* 0x0004ee0000004200 */
[C---:B-1----:R-:W-:Y:S08]  /*2fa0*/  HMMA.16816.F16 R38, R24.reuse, R4, R38 ;  /* 0x000000041826723c */ /* 0x042ff00000000826 */
[C---:B--2---:R-:W-:Y:S01]  /*2fb0*/  HMMA.16816.F16 R80, R24.reuse, R6, R144 ;  /* 0x000000061850723c */ /* 0x044fe20000000890 */
[----:B------:R-:W1:Y:S06]  /*2fc0*/  LDSM.16.MT88.4 R4, [R154] ;  /* 0x000000009a04783b */ /* 0x000e6c0000004200 */
[----:B------:R-:W-:Y:S01]  /*2fd0*/  IMAD.MOV.U32 R144, RZ, RZ, R165 ;  /* 0x000000ffff907224 */ /* 0x000fe200078e00a5 */
[----:B---3--:R-:W-:Y:S01]  /*2fe0*/  HMMA.16816.F16 R122, R24, R60, R122 ;  /* 0x0000003c187a723c */ /* 0x008fe2000000087a */
[----:B------:R-:W-:-:S05]  /*2ff0*/  IADD3 R145, R0, 0xa100, RZ ;  /* 0x0000a10000917810 */ /* 0x000fca0007ffe0ff */
[----:B------:R-:W-:Y:S02]  /*3000*/  IMAD.U32 R145, R2, 0x2, R145 ;  /* 0x0000000202917824 */ /* 0x000fe400078e0091 */
[C---:B------:R-:W-:Y:S01]  /*3010*/  HMMA.16816.F16 R134, R24.reuse, R62, R134 ;  /* 0x0000003e1886723c */ /* 0x040fe20000000886 */
[----:B------:R-:W2:Y:S07]  /*3020*/  LDSM.16.MT88.4 R60, [R3] ;  /* 0x00000000033c783b */ /* 0x000eae0000004200 */
[C---:B------:R-:W-:Y:S08]  /*3030*/  HMMA.16816.F16 R36, R24.reuse, R84, R36 ;  /* 0x000000541824723c */ /* 0x040ff00000000824 */
[C---:B------:R-:W-:Y:S01]  /*3040*/  HMMA.16816.F16 R106, R24.reuse, R86, R106 ;  /* 0x00000056186a723c */ /* 0x040fe2000000086a */
[----:B------:R-:W3:Y:S07]  /*3050*/  LDSM.16.MT88.4 R84, [R161] ;  /* 0x00000000a154783b */ /* 0x000eee0000004200 */
[C---:B-1----:R-:W-:Y:S08]  /*3060*/  HMMA.16816.F16 R34, R24.reuse, R4, R34 ;  /* 0x000000041822723c */ /* 0x042ff00000000822 */
[C---:B------:R-:W-:Y:S01]  /*3070*/  HMMA.16816.F16 R136, R24.reuse, R6, R136 ;  /* 0x000000061888723c */ /* 0x040fe20000000888 */
[----:B------:R-:W1:Y:S04]  /*3080*/  LDSM.16.MT88.4 R4, [R143] ;  /* 0x000000008f04783b */ /* 0x000e680000004200 */
[----:B------:R-:W-:Y:S03]  /*3090*/  LDSM.16.MT88.4 R140, [R140] ;  /* 0x000000008c8c783b */ /* 0x000fe60000004200 */
[C---:B--2---:R-:W-:Y:S08]  /*30a0*/  HMMA.16816.F16 R56, R24.reuse, R60, R56 ;  /* 0x0000003c1838723c */ /* 0x044ff00000000838 */
[C---:B------:R-:W-:Y:S01]  /*30b0*/  HMMA.16816.F16 R118, R24.reuse, R62, R118 ;  /* 0x0000003e1876723c */ /* 0x040fe20000000876 */
[----:B------:R-:W2:Y:S07]  /*30c0*/  LDSM.16.MT88.4 R60, [R59] ;  /* 0x000000003b3c783b */ /* 0x000eae0000004200 */
[C---:B---3--:R-:W-:Y:S08]  /*30d0*/  HMMA.16816.F16 R138, R24.reuse, R84, R138 ;  /* 0x00000054188a723c */ /* 0x048ff0000000088a */
[----:B------:R-:W-:Y:S01]  /*30e0*/  IMAD.MOV.U32 R125, RZ, RZ, R56 ;  /* 0x000000ffff7d7224 */ /* 0x000fe200078e0038 */
[----:B------:R-:W-:Y:S01]  /*30f0*/  HMMA.16816.F16 R148, R24, R86, R148 ;  /* 0x000000561894723c */ /* 0x000fe20000000894 */
[----:B------:R-:W-:-:S02]  /*3100*/  IMAD.MOV.U32 R75, RZ, RZ, R57 ;  /* 0x000000ffff4b7224 */ /* 0x000fc400078e0039 */
[----:B------:R-:W3:Y:S05]  /*3110*/  LDSM.16.MT88.4 R56, [R58] ;  /* 0x000000003a38783b */ /* 0x000eea0000004200 */
[C---:B-1----:R-:W-:Y:S08]  /*3120*/  HMMA.16816.F16 R68, R24.reuse, R6, R68 ;  /* 0x000000061844723c */ /* 0x042ff00000000844 */
[C---:B------:R-:W-:Y:S08]  /*3130*/  HMMA.16816.F16 R66, R24.reuse, R4, R66 ;  /* 0x000000041842723c */ /* 0x040ff00000000842 */
[C---:B--2---:R-:W-:Y:S08]  /*3140*/  HMMA.16816.F16 R160, R24.reuse, R62, R88 ;  /* 0x0000003e18a0723c */ /* 0x044ff00000000858 */
[----:B------:R-:W-:Y:S01]  /*3150*/  IMAD.MOV.U32 R4, RZ, RZ, R69 ;  /* 0x000000ffff047224 */ /* 0x000fe200078e0045 */
[----:B------:R-:W-:Y:S01]  /*3160*/  HMMA.16816.F16 R154, R24, R140, R90 ;  /* 0x0000008c189a723c */ /* 0x000fe2000000085a */
[----:B------:R-:W-:-:S02]  /*3170*/  IMAD.MOV.U32 R3, RZ, RZ, R68 ;  /* 0x000000ffff037224 */ /* 0x000fc400078e0044 */
[----:B------:R-:W-:Y:S01]  /*3180*/  IMAD.MOV.U32 R88, RZ, RZ, R4 ;  /* 0x000000ffff587224 */ /* 0x000fe200078e0004 */
[----:B------:R-:W-:Y:S01]  /*3190*/  IADD3 R4, R74, -0x760, RZ ;  /* 0xfffff8a04a047810 */ /* 0x000fe20007ffe0ff */
[----:B------:R-:W-:Y:S01]  /*31a0*/  IMAD.MOV.U32 R89, RZ, RZ, R3 ;  /* 0x000000ffff597224 */ /* 0x000fe200078e0003 */
[----:B------:R-:W-:Y:S01]  /*31b0*/  IADD3 R3, R0, 0xa080, RZ ;  /* 0x0000a08000037810 */ /* 0x000fe20007ffe0ff */
[----:B------:R-:W-:Y:S01]  /*31c0*/  IMAD.MOV.U32 R90, RZ, RZ, R110 ;  /* 0x000000ffff5a7224 */ /* 0x000fe200078e006e */
[C---:B------:R-:W-:Y:S01]  /*31d0*/  HMMA.16816.F16 R164, R24.reuse, R60, R70 ;  /* 0x0000003c18a4723c */ /* 0x040fe20000000846 */
[----:B------:R-:W-:Y:S01]  /*31e0*/  IMAD.U32 R4, R144, 0x2, R4 ;  /* 0x0000000290047824 */ /* 0x000fe200078e0004 */
[----:B------:R-:W-:Y:S01]  /*31f0*/  IADD3 R74, R74, -0x360, RZ ;  /* 0xfffffca04a4a7810 */ /* 0x000fe20007ffe0ff */
[----:B------:R-:W-:Y:S01]  /*3200*/  IMAD.U32 R110, R2, 0x2, R3 ;  /* 0x00000002026e7824 */ /* 0x000fe200078e0003 */
[C---:B------:R-:W-:Y:S01]  /*3210*/  IADD3 R3, R0.reuse, 0xa0e0, RZ ;  /* 0x0000a0e000037810 */ /* 0x040fe20007ffe0ff */
[----:B------:R-:W-:Y:S01]  /*3220*/  IMAD.MOV.U32 R91, RZ, RZ, R111 ;  /* 0x000000ffff5b7224 */ /* 0x000fe200078e006f */
[----:B------:R-:W-:Y:S01]  /*3230*/  IADD3 R111, R0, 0xa0a0, RZ ;  /* 0x0000a0a0006f7810 */ /* 0x000fe20007ffe0ff */
[----:B------:R-:W-:Y:S01]  /*3240*/  LDSM.16.M88.4 R4, [R4] ;  /* 0x000000000404783b */ /* 0x000fe20000000200 */
[----:B------:R-:W-:Y:S01]  /*3250*/  HMMA.16816.F16 R142, R24, R142, R96 ;  /* 0x0000008e188e723c */ /* 0x000fe20000000860 */
[----:B------:R-:W-:Y:S01]  /*3260*/  IMAD.U32 R124, R2, 0x2, R3 ;  /* 0x00000002027c7824 */ /* 0x000fe200078e0003 */
[----:B------:R-:W-:Y:S01]  /*3270*/  IADD3 R3, R0, 0xa120, RZ ;  /* 0x0000a12000037810 */ /* 0x000fe20007ffe0ff */
[----:B------:R-:W1:Y:S01]  /*3280*/  LDSM.16.MT88.4 R68, [R110] ;  /* 0x000000006e44783b */ /* 0x000e620000004200 */
[----:B------:R-:W-:-:S03]  /*3290*/  IMAD.U32 R111, R2, 0x2, R111 ;  /* 0x00000002026f7824 */ /* 0x000fc600078e006f */
[----:B------:R-:W-:Y:S01]  /*32a0*/  IADD3 R97, R0, 0xa0c0, RZ ;  /* 0x0000a0c000617810 */ /* 0x000fe20007ffe0ff */
[----:B---3--:R-:W-:Y:S01]  /*32b0*/  HMMA.16816.F16 R140, R24, R56, R98 ;  /* 0x00000038188c723c */ /* 0x008fe20000000862 */
[----:B------:R-:W2:Y:S03]  /*32c0*/  LDSM.16.MT88.4 R60, [R111] ;  /* 0x000000006f3c783b */ /* 0x000ea60000004200 */
[----:B------:R-:W-:-:S03]  /*32d0*/  IMAD.U32 R97, R2, 0x2, R97 ;  /* 0x0000000202617824 */ /* 0x000fc600078e0061 */
[----:B------:R-:W-:Y:S01]  /*32e0*/  IMAD.U32 R98, R2, 0x2, R3 ;  /* 0x0000000202627824 */ /* 0x000fe200078e0003 */
[----:B------:R-:W-:Y:S01]  /*32f0*/  HMMA.16816.F16 R100, R24, R58, R100 ;  /* 0x0000003a1864723c */ /* 0x000fe20000000864 */
[----:B------:R-:W3:Y:S01]  /*3300*/  LDSM.16.MT88.4 R56, [R97] ;  /* 0x000000006138783b */ /* 0x000ee20000004200 */
[C---:B------:R-:W-:Y:S02]  /*3310*/  IADD3 R3, R0.reuse, 0xa1a0, RZ ;  /* 0x0000a1a000037810 */ /* 0x040fe40007ffe0ff */
[----:B------:R-:W-:Y:S01]  /*3320*/  IADD3 R99, R0, 0xa160, RZ ;  /* 0x0000a16000637810 */ /* 0x000fe20007ffe0ff */
[----:B------:R-:W4:Y:S04]  /*3330*/  LDSM.16.MT88.4 R24, [R124] ;  /* 0x000000007c18783b */ /* 0x000f280000004200 */
[----:B------:R-:W-:Y:S01]  /*3340*/  IMAD.U32 R99, R2, 0x2, R99 ;  /* 0x0000000202637824 */ /* 0x000fe200078e0063 */
[C---:B-1----:R-:W-:Y:S08]  /*3350*/  HMMA.16816.F16 R94, R4.reuse, R68, R94 ;  /* 0x00000044045e723c */ /* 0x042ff0000000085e */
[C---:B------:R-:W-:Y:S01]  /*3360*/  HMMA.16816.F16 R92, R4.reuse, R70, R92 ;  /* 0x00000046045c723c */ /* 0x040fe2000000085c */
[----:B------:R-:W1:Y:S07]  /*3370*/  LDSM.16.MT88.4 R68, [R145] ;  /* 0x000000009144783b */ /* 0x000e6e0000004200 */
[C---:B--2---:R-:W-:Y:S07]  /*3380*/  HMMA.16816.F16 R86, R4.reuse, R60, R152 ;  /* 0x0000003c0456723c */ /* 0x044fee0000000898 */
[----:B------:R-:W-:Y:S01]  /*3390*/  IMAD.MOV.U32 R153, RZ, RZ, R88 ;  /* 0x000000ffff997224 */ /* 0x000fe200078e0058 */
[----:B---3--:R-:W-:Y:S01]  /*33a0*/  HMMA.16816.F16 R60, R4, R58, R162 ;  /* 0x0000003a043c723c */ /* 0x008fe200000008a2 */
[----:B------:R-:W-:-:S06]  /*33b0*/  IMAD.MOV.U32 R152, RZ, RZ, R89 ;  /* 0x000000ffff987224 */ /* 0x000fcc00078e0059 */
[----:B------:R-:W-:Y:S01]  /*33c0*/  IMAD.MOV.U32 R163, RZ, RZ, R144 ;  /* 0x000000ffffa37224 */ /* 0x000fe200078e0090 */
[C---:B----4-:R-:W-:Y:S01]  /*33d0*/  HMMA.16816.F16 R58, R4.reuse, R24, R158 ;  /* 0x00000018043a723c */ /* 0x050fe2000000089e */
[----:B------:R-:W-:Y:S02]  /*33e0*/  IMAD.MOV.U32 R162, RZ, RZ, R125 ;  /* 0x000000ffffa27224 */ /* 0x000fe400078e007d */
[----:B------:R-:W-:Y:S02]  /*33f0*/  IMAD.U32 R74, R163, 0x2, R74 ;  /* 0x00000002a34a7824 */ /* 0x000fe400078e004a */
[----:B------:R-:W-:Y:S02]  /*3400*/  IMAD.MOV.U32 R163, RZ, RZ, R75 ;  /* 0x000000ffffa37224 */ /* 0x000fe400078e004b */
[----:B------:R-:W-:Y:S01]  /*3410*/  IADD3 R25, R0, 0xa140, RZ ;  /* 0x0000a14000197810 */ /* 0x000fe20007ffe0ff */
[----:B------:R-:W-:Y:S04]  /*3420*/  HMMA.16816.F16 R84, R4, R62, R150 ;  /* 0x0000003e0454723c */ /* 0x000fe80000000896 */
[----:B------:R-:W-:-:S03]  /*3430*/  IMAD.U32 R144, R2, 0x2, R25 ;  /* 0x0000000202907824 */ /* 0x000fc600078e0019 */
[----:B------:R-:W-:Y:S01]  /*3440*/  IADD3 R151, R0, 0xa180, RZ ;  /* 0x0000a18000977810 */ /* 0x000fe20007ffe0ff */
[----:B------:R-:W-:Y:S01]  /*3450*/  HMMA.16816.F16 R104, R4, R26, R104 ;  /* 0x0000001a0468723c */ /* 0x000fe20000000868 */
[----:B------:R-:W2:Y:S01]  /*3460*/  LDSM.16.MT88.4 R24, [R144] ;  /* 0x000000009018783b */ /* 0x000ea20000004200 */
[----:B------:R-:W-:Y:S01]  /*3470*/  IMAD.U32 R150, R2, 0x2, R3 ;  /* 0x0000000202967824 */ /* 0x000fe200078e0003 */
[----:B------:R-:W-:Y:S01]  /*3480*/  IADD3 R3, R0, 0xa1c0, RZ ;  /* 0x0000a1c000037810 */ /* 0x000fe20007ffe0ff */
[----:B------:R-:W-:-:S04]  /*3490*/  IMAD.U32 R151, R2, 0x2, R151 ;  /* 0x0000000202977824 */ /* 0x000fc800078e0097 */
[C---:B-1----:R-:W-:Y:S08]  /*34a0*/  HMMA.16816.F16 R64, R4.reuse, R68, R64 ;  /* 0x000000440440723c */ /* 0x042ff00000000840 */
[C---:B------:R-:W-:Y:S01]  /*34b0*/  HMMA.16816.F16 R146, R4.reuse, R70, R146 ;  /* 0x000000460492723c */ /* 0x040fe20000000892 */
[----:B------:R-:W1:Y:S07]  /*34c0*/  LDSM.16.MT88.4 R68, [R151] ;  /* 0x000000009744783b */ /* 0x000e6e0000004200 */
[----:B------:R-:W-:Y:S01]  /*34d0*/  HMMA.16816.F16 R62, R4, R56, R90 ;  /* 0x00000038043e723c */ /* 0x000fe2000000085a */
[----:B------:R-:W3:Y:S06]  /*34e0*/  LDSM.16.MT88.4 R88, [R98] ;  /* 0x000000006258783b */ /* 0x000eec0000004200 */
[----:B------:R-:W-:Y:S01]  /*34f0*/  IMAD.U32 R56, R2, 0x2, R3 ;  /* 0x0000000202387824 */ /* 0x000fe200078e0003 */
[----:B------:R-:W-:-:S02]  /*3500*/  IADD3 R3, R0, 0xa1e0, RZ ;  /* 0x0000a1e000037810 */ /* 0x000fc40007ffe0ff */
[----:B------:R-:W-:-:S03]  /*3510*/  IADD3 R57, R0, 0xa200, RZ ;  /* 0x0000a20000397810 */ /* 0x000fc60007ffe0ff */
[----:B------:R-:W-:Y:S01]  /*3520*/  IMAD.U32 R96, R2, 0x2, R3 ;  /* 0x0000000202607824 */ /* 0x000fe200078e0003 */
[----:B------:R-:W-:Y:S01]  /*3530*/  IADD3 R3, R0, 0xa220, RZ ;  /* 0x0000a22000037810 */ /* 0x000fe20007ffe0ff */
[C---:B------:R-:W-:Y:S01]  /*3540*/  IMAD.U32 R57, R2.reuse, 0x2, R57 ;  /* 0x0000000202397824 */ /* 0x040fe200078e0039 */
[----:B--2---:R-:W-:Y:S03]  /*3550*/  HMMA.16816.F16 R30, R4, R24, R30 ;  /* 0x00000018041e723c */ /* 0x004fe6000000081e */
[----:B------:R-:W-:-:S05]  /*3560*/  IMAD.U32 R3, R2, 0x2, R3 ;  /* 0x0000000202037824 */ /* 0x000fca00078e0003 */
[C---:B------:R-:W-:Y:S08]  /*3570*/  HMMA.16816.F16 R28, R4.reuse, R26, R28 ;  /* 0x0000001a041c723c */ /* 0x040ff0000000081c */
[C---:B-1----:R-:W-:Y:S08]  /*3580*/  HMMA.16816.F16 R24, R4.reuse, R68, R102 ;  /* 0x000000440418723c */ /* 0x042ff00000000866 */
[C---:B------:R-:W-:Y:S01]  /*3590*/  HMMA.16816.F16 R128, R4.reuse, R70, R128 ;  /* 0x000000460480723c */ /* 0x040fe20000000880 */
[----:B------:R-:W1:Y:S07]  /*35a0*/  LDSM.16.MT88.4 R68, [R56] ;  /* 0x000000003844783b */ /* 0x000e6e0000004200 */
[C---:B---3--:R-:W-:Y:S08]  /*35b0*/  HMMA.16816.F16 R32, R4.reuse, R88, R32 ;  /* 0x000000580420723c */ /* 0x048ff00000000820 */
[C---:B------:R-:W-:Y:S01]  /*35c0*/  HMMA.16816.F16 R108, R4.reuse, R90, R108 ;  /* 0x0000005a046c723c */ /* 0x040fe2000000086c */
[----:B------:R-:W2:Y:S07]  /*35d0*/  LDSM.16.MT88.4 R88, [R99] ;  /* 0x000000006358783b */ /* 0x000eae0000004200 */
        /* <DEDUP_REMOVED lines=9> */
[C---:B--2---:R-:W-:Y:S08]  /*3670*/  HMMA.16816.F16 R22, R4.reuse, R88, R22 ;  /* 0x000000580416723c */ /* 0x044ff00000000816 */
[C---:B------:R-:W-:Y:S01]  /*3680*/  HMMA.16816.F16 R130, R4.reuse, R90, R130 ;  /* 0x0000005a0482723c */ /* 0x040fe20000000882 */
[----:B------:R-:W-:Y:S07]  /*3690*/  LDSM.16.MT88.4 R88, [R111] ;  /* 0x000000006f58783b */ /* 0x000fee0000004200 */
[C---:B-1----:R-:W-:Y:S08]  /*36a0*/  HMMA.16816.F16 R14, R4.reuse, R68, R14 ;  /* 0x00000044040e723c */ /* 0x042ff0000000080e */
[C---:B------:R-:W-:Y:S01]  /*36b0*/  HMMA.16816.F16 R12, R4.reuse, R70, R12 ;  /* 0x00000046040c723c */ /* 0x040fe2000000080c */
[----:B------:R-:W1:Y:S07]  /*36c0*/  LDSM.16.MT88.4 R68, [R3] ;  /* 0x000000000344783b */ /* 0x000e6e0000004200 */
[C---:B-1----:R-:W-:Y:S07]  /*36d0*/  HMMA.16816.F16 R52, R4.reuse, R68, R52 ;  /* 0x000000440434723c */ /* 0x042fee0000000834 */
[C---:B------:R-:W-:Y:S01]  /*36e0*/  IADD3 R69, R0.reuse, 0xa240, RZ ;  /* 0x0000a24000457810 */ /* 0x040fe20007ffe0ff */
[----:B------:R-:W-:Y:S07]  /*36f0*/  HMMA.16816.F16 R10, R4, R70, R10 ;  /* 0x00000046040a723c */ /* 0x000fee000000080a */
[----:B------:R-:W-:Y:S01]  /*3700*/  IADD3 R71, R0, 0xa260, RZ ;  /* 0x0000a26000477810 */ /* 0x000fe20007ffe0ff */
[----:B------:R-:W-:-:S04]  /*3710*/  IMAD.U32 R0, R2, 0x2, R69 ;  /* 0x0000000202007824 */ /* 0x000fc800078e0045 */
[----:B------:R-:W-:Y:S02]  /*3720*/  IMAD.U32 R2, R2, 0x2, R71 ;  /* 0x0000000202027824 */ /* 0x000fe400078e0047 */
[----:B------:R-:W1:Y:S02]  /*3730*/  LDSM.16.MT88.4 R68, [R0] ;  /* 0x000000000044783b */ /* 0x000e640000004200 */
[C---:B-1----:R-:W-:Y:S08]  /*3740*/  HMMA.16816.F16 R50, R4.reuse, R68, R50 ;  /* 0x000000440432723c */ /* 0x042ff00000000832 */
[C---:B------:R-:W-:Y:S01]  /*3750*/  HMMA.16816.F16 R8, R4.reuse, R70, R8 ;  /* 0x000000460408723c */ /* 0x040fe20000000808 */
[----:B------:R-:W1:Y:S07]  /*3760*/  LDSM.16.MT88.4 R68, [R2] ;  /* 0x000000000244783b */ /* 0x000e6e0000004200 */
[C---:B-1----:R-:W-:Y:S08]  /*3770*/  HMMA.16816.F16 R48, R4.reuse, R68, R48 ;  /* 0x000000440430723c */ /* 0x042ff00000000830 */
[----:B------:R-:W-:Y:S01]  /*3780*/  HMMA.16816.F16 R6, R4, R70, R72 ;  /* 0x000000460406723c */ /* 0x000fe20000000848 */
[----:B------:R-:W1:Y:S04]  /*3790*/  LDSM.16.M88.4 R72, [R74] ;  /* 0x000000004a48783b */ /* 0x000e680000000200 */
[----:B------:R-:W2:Y:S03]  /*37a0*/  LDSM.16.MT88.4 R68, [R110] ;  /* 0x000000006e44783b */ /* 0x000ea60000004200 */
[C---:B-1----:R-:W-:Y:S08]  /*37b0*/  HMMA.16816.F16 R46, R72.reuse, R88, R46 ;  /* 0x00000058482e723c */ /* 0x042ff0000000082e */
[C---:B--2---:R-:W-:Y:S08]  /*37c0*/  HMMA.16816.F16 R4, R72.reuse, R68, R82 ;  /* 0x000000444804723c */ /* 0x044ff00000000852 */
[C---:B------:R-:W-:Y:S01]  /*37d0*/  HMMA.16816.F16 R112, R72.reuse, R70, R112 ;  /* 0x000000464870723c */ /* 0x040fe20000000870 */
[----:B------:R-:W1:Y:S07]  /*37e0*/  LDSM.16.MT88.4 R68, [R124] ;  /* 0x000000007c44783b */ /* 0x000e6e0000004200 */
[C---:B------:R-:W-:Y:S01]  /*37f0*/  HMMA.16816.F16 R110, R72.reuse, R90, R78 ;  /* 0x0000005a486e723c */ /* 0x040fe2000000084e */
[----:B------:R-:W2:Y:S07]  /*3800*/  LDSM.16.MT88.4 R88, [R97] ;  /* 0x000000006158783b */ /* 0x000eae0000004200 */
[C---:B-1----:R-:W-:Y:S08]  /*3810*/  HMMA.16816.F16 R42, R72.reuse, R68, R42 ;  /* 0x00000044482a723c */ /* 0x042ff0000000082a */
[C---:B------:R-:W-:Y:S01]  /*3820*/  HMMA.16816.F16 R124, R72.reuse, R70, R76 ;  /* 0x00000046487c723c */ /* 0x040fe2000000084c */
[----:B------:R-:W1:Y:S04]  /*3830*/  LDSM.16.MT88.4 R68, [R144] ;  /* 0x000000009044783b */ /* 0x000e680000004200 */
[----:B------:R3:W-:Y:S03]  /*3840*/  LDSM.16.MT88.4 R76, [R145] ;  /* 0x00000000914c783b */ /* 0x0007e60000004200 */
[C---:B--2---:R-:W-:Y:S08]  /*3850*/  HMMA.16816.F16 R44, R72.reuse, R88, R44 ;  /* 0x00000058482c723c */ /* 0x044ff0000000082c */
[C---:B------:R-:W-:Y:S01]  /*3860*/  HMMA.16816.F16 R114, R72.reuse, R90, R114 ;  /* 0x0000005a4872723c */ /* 0x040fe20000000872 */
[----:B------:R-:W2:Y:S07]  /*3870*/  LDSM.16.MT88.4 R88, [R98] ;  /* 0x000000006258783b */ /* 0x000eae0000004200 */
[C---:B-1----:R-:W-:Y:S08]  /*3880*/  HMMA.16816.F16 R38, R72.reuse, R68, R38 ;  /* 0x000000444826723c */ /* 0x042ff00000000826 */
[C---:B---3--:R-:W-:Y:S01]  /*3890*/  HMMA.16816.F16 R144, R72.reuse, R70, R80 ;  /* 0x000000464890723c */ /* 0x048fe20000000850 */
[----:B------:R-:W1:Y:S04]  /*38a0*/  LDSM.16.MT88.4 R68, [R56] ;  /* 0x000000003844783b */ /* 0x000e680000004200 */
[----:B------:R-:W-:Y:S03]  /*38b0*/  LDSM.16.MT88.4 R80, [R151] ;  /* 0x000000009750783b */ /* 0x000fe60000004200 */
[C---:B--2---:R-:W-:Y:S08]  /*38c0*/  HMMA.16816.F16 R120, R72.reuse, R88, R120 ;  /* 0x000000584878723c */ /* 0x044ff00000000878 */
[C---:B------:R-:W-:Y:S01]  /*38d0*/  HMMA.16816.F16 R132, R72.reuse, R90, R132 ;  /* 0x0000005a4884723c */ /* 0x040fe20000000884 */
[----:B------:R-:W2:Y:S04]  /*38e0*/  LDSM.16.MT88.4 R88, [R99] ;  /* 0x000000006358783b */ /* 0x000ea80000004200 */
[----:B------:R-:W-:Y:S03]  /*38f0*/  LDSM.16.MT88.4 R96, [R96] ;  /* 0x000000006060783b */ /* 0x000fe60000004200 */
[C---:B------:R-:W-:Y:S08]  /*3900*/  HMMA.16816.F16 R40, R72.reuse, R76, R40 ;  /* 0x0000004c4828723c */ /* 0x040ff00000000828 */
[C---:B------:R-:W-:Y:S01]  /*3910*/  HMMA.16816.F16 R116, R72.reuse, R78, R116 ;  /* 0x0000004e4874723c */ /* 0x040fe20000000874 */
[----:B------:R-:W3:Y:S07]  /*3920*/  LDSM.16.MT88.4 R76, [R150] ;  /* 0x00000000964c783b */ /* 0x000eee0000004200 */
[C---:B-1----:R-:W-:Y:S08]  /*3930*/  HMMA.16816.F16 R34, R72.reuse, R68, R34 ;  /* 0x000000444822723c */ /* 0x042ff00000000822 */
[C---:B------:R-:W-:Y:S01]  /*3940*/  HMMA.16816.F16 R136, R72.reuse, R70, R136 ;  /* 0x000000464888723c */ /* 0x040fe20000000888 */
[----:B------:R-:W1:Y:S07]  /*3950*/  LDSM.16.MT88.4 R68, [R57] ;  /* 0x000000003944783b */ /* 0x000e6e0000004200 */
[C---:B--2---:R-:W-:Y:S08]  /*3960*/  HMMA.16816.F16 R122, R72.reuse, R88, R122 ;  /* 0x00000058487a723c */ /* 0x044ff0000000087a */
[C---:B------:R-:W-:Y:S01]  /*3970*/  HMMA.16816.F16 R134, R72.reuse, R90, R134 ;  /* 0x0000005a4886723c */ /* 0x040fe20000000886 */
[----:B------:R-:W2:Y:S07]  /*3980*/  LDSM.16.MT88.4 R88, [R3] ;  /* 0x000000000358783b */ /* 0x000eae0000004200 */
[C---:B------:R-:W-:Y:S08]  /*3990*/  HMMA.16816.F16 R36, R72.reuse, R80, R36 ;  /* 0x000000504824723c */ /* 0x040ff00000000824 */
[C---:B------:R-:W-:Y:S01]  /*39a0*/  HMMA.16816.F16 R106, R72.reuse, R82, R106 ;  /* 0x00000052486a723c */ /* 0x040fe2000000086a */
[----:B------:R-:W-:Y:S07]  /*39b0*/  LDSM.16.MT88.4 R80, [R2] ;  /* 0x000000000250783b */ /* 0x000fee0000004200 */
[C---:B---3--:R-:W-:Y:S08]  /*39c0*/  HMMA.16816.F16 R138, R72.reuse, R76, R138 ;  /* 0x0000004c488a723c */ /* 0x048ff0000000088a */
[C---:B------:R-:W-:Y:S01]  /*39d0*/  HMMA.16816.F16 R148, R72.reuse, R78, R148 ;  /* 0x0000004e4894723c */ /* 0x040fe20000000894 */
[----:B------:R-:W3:Y:S07]  /*39e0*/  LDSM.16.MT88.4 R76, [R0] ;  /* 0x00000000004c783b */ /* 0x000eee0000004200 */
[C---:B-1----:R-:W-:Y:S08]  /*39f0*/  HMMA.16816.F16 R66, R72.reuse, R68, R66 ;  /* 0x000000444842723c */ /* 0x042ff00000000842 */
[C---:B------:R-:W-:Y:S08]  /*3a00*/  HMMA.16816.F16 R68, R72.reuse, R70, R152 ;  /* 0x000000464844723c */ /* 0x040ff00000000898 */
[C---:B--2---:R-:W-:Y:S08]  /*3a10*/  HMMA.16816.F16 R70, R72.reuse, R88, R164 ;  /* 0x000000584846723c */ /* 0x044ff000000008a4 */
[C---:B------:R-:W-:Y:S08]  /*3a20*/  HMMA.16816.F16 R56, R72.reuse, R96, R162 ;  /* 0x000000604838723c */ /* 0x040ff000000008a2 */
[C---:B------:R-:W-:Y:S08]  /*3a30*/  HMMA.16816.F16 R118, R72.reuse, R98, R118 ;  /* 0x000000624876723c */ /* 0x040ff00000000876 */
[C---:B------:R-:W-:Y:S08]  /*3a40*/  HMMA.16816.F16 R88, R72.reuse, R90, R160 ;  /* 0x0000005a4858723c */ /* 0x040ff000000008a0 */
[C---:B---3--:R-:W-:Y:S08]  /*3a50*/  HMMA.16816.F16 R90, R72.reuse, R76, R154 ;  /* 0x0000004c485a723c */ /* 0x048ff0000000089a */
[C---:B------:R-:W-:Y:S08]  /*3a60*/  HMMA.16816.F16 R96, R72.reuse, R78, R142 ;  /* 0x0000004e4860723c */ /* 0x040ff0000000088e */
[C---:B------:R-:W-:Y:S08]  /*3a70*/  HMMA.16816.F16 R98, R72.reuse, R80, R140 ;  /* 0x000000504862723c */ /* 0x040ff0000000088c */
[----:B------:R-:W-:Y:S11]  /*3a80*/  HMMA.16816.F16 R100, R72, R82, R100 ;  /* 0x000000524864723c */ /* 0x000ff60000000864 */
[----:B------:R-:W-:Y:S11]  /*3a90*/  @!UPT UIADD3 URZ, URZ, URZ, URZ ;  /* 0x0000003f3f3ff290 */ /* 0x000ff6000fffe03f */
.L_x_23:
[----:B------:R-:W-:Y:S02]  /*3aa0*/  WARPSYNC 0xffffffff ;  /* 0xffffffff00007948 */ /* 0x000fe40003800000 */
[----:B------:R-:W-:Y:S01]  /*3ab0*/  UIADD3 UR4, UR4, 0x1, URZ ;  /* 0x0000000104047890 */ /* 0x000fe2000fffe03f */
[----:B------:R-:W-:Y:S03]  /*3ac0*/  BAR.SYNC.DEFER_BLOCKING 0x0 ;  /* 0x0000000000007b1d */ /* 0x000fe60000010000 */
[----:B------:R-:W-:-:S06]  /*3ad0*/  UISETP.GE.AND UP0, UPT, UR4, UR6, UPT ;  /* 0x000000060400728c */ /* 0x000fcc000bf06270 */
[----:B------:R-:W-:-:S13]  /*3ae0*/  PLOP3.LUT P0, PT, PT, PT, UP0, 0x80, 0x0 ;  /* 0x000000000000781c */ /* 0x000fda0003f0f008 */
[----:B------:R-:W-:Y:S01]  /*3af0*/  @P0 CALL.REL.NOINC `(.L_x_0) ;  /* 0x0000001000000944 */ /* 0x000fe20003c00000 */
[----:B------:R-:W-:Y:S05]  /*3b00*/  BRA `(.L_x_24) ;  /* 0xffffd0d000007947 */ /* 0x000fea000383ffff */
.L_x_0:
[----:B------:R-:W1:Y:S02]  /*3b10*/  S2R R0, SR_TID.X ;  /* 0x0000000000007919 */ /* 0x000e640000002100 */
[----:B-1----:R-:W-:-:S13]  /*3b20*/  ISETP.GE.AND P0, PT, R0, 0x20, PT ;  /* 0x000000200000780c */ /* 0x002fda0003f06270 */
[----:B------:R-:W-:Y:S05]  /*3b30*/  @!P0 EXIT ;  /* 0x000000000000894d */ /* 0x000fea0003800000 */
[----:B------:R-:W1:Y:S01]  /*3b40*/  S2R R72, SR_CTAID.Y ;  /* 0x0000000000487919 */ /* 0x000e620000002600 */
[----:B------:R-:W-:Y:S01]  /*3b50*/  SHF.R.S32.HI R2, RZ, 0x1f, R0 ;  /* 0x0000001fff027819 */ /* 0x000fe20000011400 */
[----:B------:R-:W-:Y:S01]  /*3b60*/  ULDC UR4, c[0x0][0x17c] ;  /* 0x00005f0000047ab9 */ /* 0x000fe20000000800 */
[----:B------:R-:W-:Y:S01]  /*3b70*/  IMAD.U32 R73, RZ, RZ, UR5 ;  /* 0x00000005ff497e24 */ /* 0x000fe2000f8e00ff */
[----:B------:R-:W-:Y:S01]  /*3b80*/  UISETP.GE.AND UP0, UPT, UR5, UR4, UPT ;  /* 0x000000040500728c */ /* 0x000fe2000bf06270 */
[----:B------:R-:W-:Y:S01]  /*3b90*/  LEA.HI R2, R2, R0, RZ, 0x5 ;  /* 0x0000000002027211 */ /* 0x000fe200078f28ff */
[----:B------:R-:W-:Y:S01]  /*3ba0*/  IMAD.U32 R0, RZ, RZ, UR5 ;  /* 0x00000005ff007e24 */ /* 0x000fe2000f8e00ff */
[----:B------:R-:W-:Y:S01]  /*3bb0*/  LOP3.LUT R80, R80, 0xfffffffd, RZ, 0xc0, !PT ;  /* 0xfffffffd50507812 */ /* 0x000fe200078ec0ff */
[----:B------:R-:W-:Y:S01]  /*3bc0*/  IMAD.U32 R3, RZ, RZ, UR5 ;  /* 0x00000005ff037e24 */ /* 0x000fe2000f8e00ff */
[----:B------:R-:W-:Y:S01]  /*3bd0*/  SHF.R.S32.HI R2, RZ, 0x5, R2 ;  /* 0x00000005ff027819 */ /* 0x000fe20000011402 */
[----:B------:R-:W-:Y:S01]  /*3be0*/  IMAD.U32 R75, RZ, RZ, UR5 ;  /* 0x00000005ff4b7e24 */ /* 0x000fe2000f8e00ff */
[----:B------:R-:W-:-:S02]  /*3bf0*/  IADD3 R0, R0, 0x10, RZ ;  /* 0x0000001000007810 */ /* 0x000fc40007ffe0ff */
[----:B------:R-:W-:Y:S02]  /*3c00*/  PLOP3.LUT P1, PT, PT, PT, UP0, 0x80, 0x0 ;  /* 0x000000000000781c */ /* 0x000fe40003f2f008 */
[----:B------:R-:W-:Y:S02]  /*3c10*/  ISETP.GE.AND P2, PT, R0, c[0x0][0x17c], PT ;  /* 0x00005f0000007a0c */ /* 0x000fe40003f46270 */
[----:B------:R-:W-:Y:S02]  /*3c20*/  IADD3 R73, R73, 0x40, RZ ;  /* 0x0000004049497810 */ /* 0x000fe40007ffe0ff */
[----:B------:R-:W-:Y:S02]  /*3c30*/  IADD3 R3, R3, 0x30, RZ ;  /* 0x0000003003037810 */ /* 0x000fe40007ffe0ff */
[----:B------:R-:W-:Y:S02]  /*3c40*/  ISETP.GE.AND P4, PT, R73, c[0x0][0x17c], PT ;  /* 0x00005f0049007a0c */ /* 0x000fe40003f86270 */
[----:B------:R-:W-:Y:S01]  /*3c50*/  ISETP.GE.AND P0, PT, R3, c[0x0][0x17c], PT ;  /* 0x00005f0003007a0c */ /* 0x000fe20003f06270 */
[----:B-1----:R-:W-:Y:S01]  /*3c60*/  IMAD R72, R72, 0x8, R2 ;  /* 0x0000000848487824 */ /* 0x002fe200078e0202 */
[----:B------:R-:W-:Y:S01]  /*3c70*/  IADD3 R75, R75, 0x50, RZ ;  /* 0x000000504b4b7810 */ /* 0x000fe20007ffe0ff */
[----:B------:R-:W-:-:S02]  /*3c80*/  IMAD.U32 R2, RZ, RZ, UR5 ;  /* 0x00000005ff027e24 */ /* 0x000fc4000f8e00ff */
[----:B------:R-:W-:Y:S01]  /*3c90*/  IMAD.SHL.U32 R72, R72, 0x20, RZ ;  /* 0x0000002048487824 */ /* 0x000fe200078e00ff */
[----:B------:R-:W-:Y:S02]  /*3ca0*/  @P2 LOP3.LUT R80, R80, 0x2, RZ, 0xfc, !PT ;  /* 0x0000000250502812 */ /* 0x000fe400078efcff */
[----:B------:R-:W-:Y:S02]  /*3cb0*/  IADD3 R2, R2, 0x20, RZ ;  /* 0x0000002002027810 */ /* 0x000fe40007ffe0ff */
[----:B------:R-:W-:Y:S02]  /*3cc0*/  IADD3 R74, R72, -0x20, RZ ;  /* 0xffffffe0484a7810 */ /* 0x000fe40007ffe0ff */
[----:B------:R-:W-:Y:S02]  /*3cd0*/  ISETP.GE.AND P3, PT, R2, c[0x0][0x17c], PT ;  /* 0x00005f0002007a0c */ /* 0x000fe40003f66270 */
[----:B------:R-:W-:Y:S02]  /*3ce0*/  ISETP.GE.OR P1, PT, R74, c[0x0][0x178], P1 ;  /* 0x00005e004a007a0c */ /* 0x000fe40000f26670 */
[----:B------:R-:W-:-:S02]  /*3cf0*/  LOP3.LUT R80, R80, 0xfffffffe, RZ, 0xc0, !PT ;  /* 0xfffffffe50507812 */ /* 0x000fc400078ec0ff */
[----:B------:R-:W-:-:S07]  /*3d00*/  ISETP.GE.OR P2, PT, R74, c[0x0][0x178], P2 ;  /* 0x00005e004a007a0c */ /* 0x000fce0001746670 */
[----:B------:R-:W-:Y:S02]  /*3d10*/  @P3 LOP3.LUT R80, R80, 0x1, RZ, 0xfc, !PT ;  /* 0x0000000150503812 */ /* 0x000fe400078efcff */
[----:B------:R-:W-:Y:S02]  /*3d20*/  ISETP.GE.OR P3, PT, R74, c[0x0][0x178], P3 ;  /* 0x00005e004a007a0c */ /* 0x000fe40001f66670 */
[----:B------:R-:W-:-:S04]  /*3d30*/  LOP3.LUT R80, R80, 0xffffffbf, RZ, 0xc0, !PT ;  /* 0xffffffbf50507812 */ /* 0x000fc800078ec0ff */
[----:B------:R-:W-:Y:S01]  /*3d40*/  @P4 LOP3.LUT R80, R80, 0x40, RZ, 0xfc, !PT ;  /* 0x0000004050504812 */ /* 0x000fe200078efcff */
[----:B------:R-:W-:Y:S05]  /*3d50*/  @P1 BRA `(.L_x_25) ;  /* 0x0000015000001947 */ /* 0x000fea0003800000 */
[----:B------:R-:W1:Y:S01]  /*3d60*/  S2R R76, SR_LANEID ;  /* 0x00000000004c7919 */ /* 0x000e620000000000 */
[----:B------:R-:W-:Y:S01]  /*3d70*/  IMAD R77, R74, c[0x0][0x17c], RZ ;  /* 0x00005f004a4d7a24 */ /* 0x000fe200078e02ff */
[----:B------:R-:W-:Y:S01]  /*3d80*/  USHF.R.S32.HI UR4, URZ, 0x1f, UR5 ;  /* 0x0000001f3f047899 */ /* 0x000fe20008011405 */
[----:B------:R-:W-:-:S03]  /*3d90*/  IMAD.MOV.U32 R81, RZ, RZ, c[0x0][0x17c] ;  /* 0x00005f00ff517624 */ /* 0x000fc600078e00ff */
[C---:B------:R-:W-:Y:S02]  /*3da0*/  IADD3 R78, P1, R77.reuse, UR5, RZ ;  /* 0x000000054d4e7c10 */ /* 0x040fe4000ff3e0ff */
[----:B------:R-:W-:Y:S02]  /*3db0*/  SHF.R.U32.HI R81, RZ, 0x1, R81 ;  /* 0x00000001ff517819 */ /* 0x000fe40000011651 */
[----:B------:R-:W-:Y:S01]  /*3dc0*/  LEA.HI.X.SX32 R103, R77, UR4, 0x1, P1 ;  /* 0x000000044d677c11 */ /* 0x000fe200088f0eff */
[----:B------:R-:W-:Y:S01]  /*3dd0*/  IMAD.MOV.U32 R77, RZ, RZ, RZ ;  /* 0x000000ffff4d7224 */ /* 0x000fe200078e00ff */
[----:B------:R-:W-:Y:S01]  /*3de0*/  LEA R83, P1, R78, c[0x0][0x170], 0x1 ;  /* 0x00005c004e537a11 */ /* 0x000fe200078208ff */
[----:B------:R-:W-:Y:S01]  /*3df0*/  WARPSYNC 0xffffffff ;  /* 0xffffffff00007948 */ /* 0x000fe20003800000 */
[----:B-1----:R-:W-:Y:S02]  /*3e00*/  SHF.R.U32.HI R79, RZ, 0x2, R76 ;  /* 0x00000002ff4f7819 */ /* 0x002fe4000001164c */
[----:B------:R-:W-:-:S05]  /*3e10*/  LOP3.LUT R76, R76, 0x3, RZ, 0xc0, !PT ;  /* 0x000000034c4c7812 */ /* 0x000fca00078ec0ff */
[----:B------:R-:W-:Y:S01]  /*3e20*/  IMAD.WIDE.U32 R76, R79, R81, R76 ;  /* 0x000000514f4c7225 */ /* 0x000fe200078e004c */
[----:B------:R-:W-:-:S04]  /*3e30*/  LEA.HI.X R79, R78, c[0x0][0x174], R103, 0x1, P1 ;  /* 0x00005d004e4f7a11 */ /* 0x000fc800008f0c67 */
[----:B------:R-:W-:-:S04]  /*3e40*/  LEA R78, P1, R76, R83, 0x2 ;  /* 0x000000534c4e7211 */ /* 0x000fc800078210ff */
[----:B------:R-:W-:-:S05]  /*3e50*/  LEA.HI.X R79, R76, R79, R77, 0x2, P1 ;  /* 0x0000004f4c4f7211 */ /* 0x000fca00008f144d */
[----:B------:R-:W-:Y:S01]  /*3e60*/  IMAD.WIDE.U32 R76, R81, 0x20, R78 ;  /* 0x00000020514c7825 */ /* 0x000fe200078e004e */
[----:B------:R1:W-:Y:S04]  /*3e70*/  STG.E [R78.64], R94 ;  /* 0x0000005e4e007986 */ /* 0x0003e8000c101908 */
[----:B------:R1:W-:Y:S04]  /*3e80*/  STG.E [R76.64], R95 ;  /* 0x0000005f4c007986 */ /* 0x0003e8000c101908 */
[----:B------:R1:W-:Y:S04]  /*3e90*/  STG.E [R78.64+0x10], R92 ;  /* 0x0000105c4e007986 */ /* 0x0003e8000c101908 */
[----:B------:R1:W-:Y:S02]  /*3ea0*/  STG.E [R76.64+0x10], R93 ;  /* 0x0000105d4c007986 */ /* 0x0003e4000c101908 */
.L_x_25:
[----:B------:R-:W-:Y:S05]  /*3eb0*/  @P2 BRA `(.L_x_26) ;  /* 0x0000015000002947 */ /* 0x000fea0003800000 */
[----:B-1----:R-:W1:Y:S01]  /*3ec0*/  S2R R76, SR_LANEID ;  /* 0x00000000004c7919 */ /* 0x002e620000000000 */
[----:B------:R-:W-:Y:S01]  /*3ed0*/  IMAD R83, R74, c[0x0][0x17c], RZ ;  /* 0x00005f004a537a24 */ /* 0x000fe200078e02ff */
[----:B------:R-:W-:Y:S01]  /*3ee0*/  SHF.R.S32.HI R77, RZ, 0x1f, R0 ;  /* 0x0000001fff4d7819 */ /* 0x000fe20000011400 */
[----:B------:R-:W-:Y:S01]  /*3ef0*/  IMAD.MOV.U32 R78, RZ, RZ, c[0x0][0x17c] ;  /* 0x00005f00ff4e7624 */ /* 0x000fe200078e00ff */
[----:B------:R-:W-:Y:S02]  /*3f00*/  WARPSYNC 0xffffffff ;  /* 0xffffffff00007948 */ /* 0x000fe40003800000 */
[----:B------:R-:W-:-:S02]  /*3f10*/  IADD3 R82, P1, R83, R0, RZ ;  /* 0x0000000053527210 */ /* 0x000fc40007f3e0ff */
[----:B------:R-:W-:Y:S02]  /*3f20*/  SHF.R.U32.HI R93, RZ, 0x1, R78 ;  /* 0x00000001ff5d7819 */ /* 0x000fe4000001164e */
[----:B------:R-:W-:Y:S01]  /*3f30*/  LEA.HI.X.SX32 R83, R83, R77, 0x1, P1 ;  /* 0x0000004d53537211 */ /* 0x000fe200008f0eff */
[----:B------:R-:W-:Y:S01]  /*3f40*/  IMAD.MOV.U32 R77, RZ, RZ, RZ ;  /* 0x000000ffff4d7224 */ /* 0x000fe200078e00ff */
[----:B------:R-:W-:Y:S02]  /*3f50*/  LEA R81, P1, R82, c[0x0][0x170], 0x1 ;  /* 0x00005c0052517a11 */ /* 0x000fe400078208ff */
        /* <DEDUP_REMOVED lines=11> */
.L_x_26:
        /* <DEDUP_REMOVED lines=22> */
.L_x_27:
[----:B------:R-:W-:Y:S02]  /*4170*/  ISETP.GE.OR P1, PT, R74, c[0x0][0x178], P0 ;  /* 0x00005e004a007a0c */ /* 0x000fe40000726670 */
[----:B------:R-:W-:-:S02]  /*4180*/  ISETP.GE.AND P3, PT, R75, c[0x0][0x17c], PT ;  /* 0x00005f004b007a0c */ /* 0x000fc40003f66270 */
[----:B------:R-:W-:Y:S02]  /*4190*/  LOP3.LUT R80, R80, 0xffffff7f, RZ, 0xc0, !PT ;  /* 0xffffff7f50507812 */ /* 0x000fe400078ec0ff */
[----:B------:R-:W-:-:S09]  /*41a0*/  ISETP.GE.OR P2, PT, R74, c[0x0][0x178], P4 ;  /* 0x00005e004a007a0c */ /* 0x000fd20002746670 */
[----:B------:R-:W-:Y:S01]  /*41b0*/  @P3 LOP3.LUT R80, R80, 0x80, RZ, 0xfc, !PT ;  /* 0x0000008050503812 */ /* 0x000fe200078efcff */
[----:B------:R-:W-:Y:S05]  /*41c0*/  @P1 BRA `(.L_x_28) ;  /* 0x0000015000001947 */ /* 0x000fea0003800000 */
[----:B-1----:R-:W1:Y:S01]  /*41d0*/  S2R R60, SR_LANEID ;  /* 0x00000000003c7919 */ /* 0x002e620000000000 */
[----:B------:R-:W-:Y:S01]  /*41e0*/  IMAD R62, R74, c[0x0][0x17c], RZ ;  /* 0x00005f004a3e7a24 */ /* 0x000fe200078e02ff */
[----:B------:R-:W-:Y:S01]  /*41f0*/  SHF.R.S32.HI R61, RZ, 0x1f, R3 ;  /* 0x0000001fff3d7819 */ /* 0x000fe20000011403 */
[----:B------:R-:W-:Y:S01]  /*4200*/  IMAD.MOV.U32 R77, RZ, RZ, c[0x0][0x17c] ;  /* 0x00005f00ff4d7624 */ /* 0x000fe200078e00ff */
[----:B------:R-:W-:Y:S02]  /*4210*/  WARPSYNC 0xffffffff ;  /* 0xffffffff00007948 */ /* 0x000fe40003800000 */
[C---:B------:R-:W-:Y:S02]  /*4220*/  IADD3 R76, P1, R62.reuse, R3, RZ ;  /* 0x000000033e4c7210 */ /* 0x040fe40007f3e0ff */
[----:B------:R-:W-:Y:S02]  /*4230*/  SHF.R.U32.HI R81, RZ, 0x1, R77 ;  /* 0x00000001ff517819 */ /* 0x000fe4000001164d */
[----:B------:R-:W-:Y:S01]  /*4240*/  LEA.HI.X.SX32 R79, R62, R61, 0x1, P1 ;  /* 0x0000003d3e4f7211 */ /* 0x000fe200008f0eff */
[----:B------:R-:W-:Y:S01]  /*4250*/  IMAD.MOV.U32 R61, RZ, RZ, RZ ;  /* 0x000000ffff3d7224 */ /* 0x000fe200078e00ff */
[----:B------:R-:W-:-:S02]  /*4260*/  LEA R77, P1, R76, c[0x0][0x170], 0x1 ;  /* 0x00005c004c4d7a11 */ /* 0x000fc400078208ff */
        /* <DEDUP_REMOVED lines=11> */
.L_x_28:
[----:B-1----:R-:W-:Y:S01]  /*4320*/  IMAD.U32 R58, RZ, RZ, UR5 ;  /* 0x00000005ff3a7e24 */ /* 0x002fe2000f8e00ff */
[----:B------:R-:W-:-:S04]  /*4330*/  ISETP.GE.OR P1, PT, R74, c[0x0][0x178], P3 ;  /* 0x00005e004a007a0c */ /* 0x000fc80001f26670 */
[----:B------:R-:W-:Y:S01]  /*4340*/  IADD3 R58, R58, 0x60, RZ ;  /* 0x000000603a3a7810 */ /* 0x000fe20007ffe0ff */
[----:B------:R-:W-:Y:S05]  /*4350*/  @P2 BRA `(.L_x_29) ;  /* 0x0000015000002947 */ /* 0x000fea0003800000 */
[----:B------:R-:W1:Y:S01]  /*4360*/  S2R R60, SR_LANEID ;  /* 0x00000000003c7919 */ /* 0x000e620000000000 */
[----:B------:R-:W-:Y:S01]  /*4370*/  IMAD R62, R74, c[0x0][0x17c], RZ ;  /* 0x00005f004a3e7a24 */ /* 0x000fe200078e02ff */
[----:B------:R-:W-:Y:S01]  /*4380*/  SHF.R.S32.HI R59, RZ, 0x1f, R73 ;  /* 0x0000001fff3b7819 */ /* 0x000fe20000011449 */
[----:B------:R-:W-:Y:S01]  /*4390*/  IMAD.MOV.U32 R61, RZ, RZ, c[0x0][0x17c] ;  /* 0x00005f00ff3d7624 */ /* 0x000fe200078e00ff */
[----:B------:R-:W-:Y:S02]  /*43a0*/  WARPSYNC 0xffffffff ;  /* 0xffffffff00007948 */ /* 0x000fe40003800000 */
[C---:B------:R-:W-:Y:S02]  /*43b0*/  IADD3 R76, P2, R62.reuse, R73, RZ ;  /* 0x000000493e4c7210 */ /* 0x040fe40007f5e0ff */
[----:B------:R-:W-:Y:S01]  /*43c0*/  SHF.R.U32.HI R79, RZ, 0x1, R61 ;  /* 0x00000001ff4f7819 */ /* 0x000fe2000001163d */
[----:B------:R-:W-:Y:S01]  /*43d0*/  IMAD.MOV.U32 R61, RZ, RZ, RZ ;  /* 0x000000ffff3d7224 */ /* 0x000fe200078e00ff */
[----:B------:R-:W-:-:S02]  /*43e0*/  LEA.HI.X.SX32 R77, R62, R59, 0x1, P2 ;  /* 0x0000003b3e4d7211 */ /* 0x000fc400010f0eff */
        /* <DEDUP_REMOVED lines=12> */
.L_x_29:
[----:B------:R-:W-:Y:S02]  /*44b0*/  ISETP.GE.AND P2, PT, R58, c[0x0][0x17c], PT ;  /* 0x00005f003a007a0c */ /* 0x000fe40003f46270 */
[----:B------:R-:W-:-:S11]  /*44c0*/  LOP3.LUT R80, R80, 0xfffffdff, RZ, 0xc0, !PT ;  /* 0xfffffdff50507812 */ /* 0x000fd600078ec0ff */
        /* <DEDUP_REMOVED lines=23> */
.L_x_30:
[----:B------:R-:W-:Y:S01]  /*4640*/  ISETP.GE.OR P1, PT, R74, c[0x0][0x178], P2 ;  /* 0x00005e004a007a0c */ /* 0x000fe20001726670 */
[----:B-1----:R-:W-:-:S02]  /*4650*/  IMAD.U32 R32, RZ, RZ, UR5 ;  /* 0x00000005ff207e24 */ /* 0x002fc4000f8e00ff */
[----:B------:R-:W-:-:S03]  /*4660*/  IMAD.U32 R76, RZ, RZ, UR5 ;  /* 0x00000005ff4c7e24 */ /* 0x000fc6000f8e00ff */
[----:B------:R-:W-:-:S07]  /*4670*/  IADD3 R32, R32, 0x70, RZ ;  /* 0x0000007020207810 */ /* 0x000fce0007ffe0ff */
        /* <DEDUP_REMOVED lines=10> */
[----:B------:R-:W-:-:S04]  /*4720*/  LEA R33, P1, R59, c[0x0][0x170], 0x1 ;  /* 0x00005c003b217a11 */ /* 0x000fc800078208ff */
[----:B------:R-:W-:Y:S02]  /*4730*/  LEA.HI.X R59, R59, c[0x0][0x174], R64, 0x1, P1 ;  /* 0x00005d003b3b7a11 */ /* 0x000fe400008f0c40 */
[----:B-1----:R-:W-:Y:S02]  /*4740*/  SHF.R.U32.HI R63, RZ, 0x2, R60 ;  /* 0x00000002ff3f7819 */ /* 0x002fe4000001163c */
[----:B------:R-:W-:-:S05]  /*4750*/  LOP3.LUT R60, R60, 0x3, RZ, 0xc0, !PT ;  /* 0x000000033c3c7812 */ /* 0x000fca00078ec0ff */
[----:B------:R-:W-:-:S05]  /*4760*/  IMAD.WIDE.U32 R62, R63, R65, R60 ;  /* 0x000000413f3e7225 */ /* 0x000fca00078e003c */
[----:B------:R-:W-:-:S04]  /*4770*/  LEA R60, P1, R62, R33, 0x2 ;  /* 0x000000213e3c7211 */ /* 0x000fc800078210ff */
[----:B------:R-:W-:-:S05]  /*4780*/  LEA.HI.X R61, R62, R59, R63, 0x2, P1 ;  /* 0x0000003b3e3d7211 */ /* 0x000fca00008f143f */
[----:B------:R-:W-:Y:S01]  /*4790*/  IMAD.WIDE.U32 R62, R65, 0x20, R60 ;  /* 0x00000020413e7825 */ /* 0x000fe200078e003c */
[----:B------:R1:W-:Y:S04]  /*47a0*/  STG.E [R60.64], R30 ;  /* 0x0000001e3c007986 */ /* 0x0003e8000c101908 */
[----:B------:R1:W-:Y:S04]  /*47b0*/  STG.E [R62.64], R31 ;  /* 0x0000001f3e007986 */ /* 0x0003e8000c101908 */
[----:B------:R1:W-:Y:S04]  /*47c0*/  STG.E [R60.64+0x10], R28 ;  /* 0x0000101c3c007986 */ /* 0x0003e8000c101908 */
[----:B------:R1:W-:Y:S02]  /*47d0*/  STG.E [R62.64+0x10], R29 ;  /* 0x0000101d3e007986 */ /* 0x0003e4000c101908 */
.L_x_31:
[----:B------:R-:W-:Y:S01]  /*47e0*/  ISETP.GE.AND P1, PT, R32, c[0x0][0x17c], PT ;  /* 0x00005f0020007a0c */ /* 0x000fe20003f26270 */
[----:B-1----:R-:W-:Y:S01]  /*47f0*/  IMAD.U32 R62, RZ, RZ, UR5 ;  /* 0x00000005ff3e7e24 */ /* 0x002fe2000f8e00ff */
[----:B------:R-:W-:-:S02]  /*4800*/  LOP3.LUT R80, R80, 0xfffffeff, RZ, 0xc0, !PT ;  /* 0xfffffeff50507812 */ /* 0x000fc400078ec0ff */
[----:B------:R-:W-:-:S09]  /*4810*/  IADD3 R28, R76, 0x80, RZ ;  /* 0x000000804c1c7810 */ /* 0x000fd20007ffe0ff */
[----:B------:R-:W-:Y:S02]  /*4820*/  @P1 LOP3.LUT R80, R80, 0x100, RZ, 0xfc, !PT ;  /* 0x0000010050501812 */ /* 0x000fe400078efcff */
[----:B------:R-:W-:-:S13]  /*4830*/  ISETP.GE.OR P1, PT, R74, c[0x0][0x178], P1 ;  /* 0x00005e004a007a0c */ /* 0x000fda0000f26670 */
[----:B------:R-:W-:Y:S05]  /*4840*/  @P1 BRA `(.L_x_32) ;  /* 0x0000015000001947 */ /* 0x000fea0003800000 */
[----:B------:R-:W-:Y:S01]  /*4850*/  IMAD R30, R74, c[0x0][0x17c], RZ ;  /* 0x00005f004a1e7a24 */ /* 0x000fe200078e02ff */
[----:B------:R-:W-:Y:S01]  /*4860*/  SHF.R.S32.HI R29, RZ, 0x1f, R32 ;  /* 0x0000001fff1d7819 */ /* 0x000fe20000011420 */
[----:B------:R-:W-:Y:S01]  /*4870*/  IMAD.MOV.U32 R31, RZ, RZ, c[0x0][0x17c] ;  /* 0x00005f00ff1f7624 */ /* 0x000fe200078e00ff */
[----:B------:R-:W-:Y:S02]  /*4880*/  WARPSYNC 0xffffffff ;  /* 0xffffffff00007948 */ /* 0x000fe40003800000 */
[C---:B------:R-:W-:Y:S02]  /*4890*/  IADD3 R33, P1, R30.reuse, R32, RZ ;  /* 0x000000201e217210 */ /* 0x040fe40007f3e0ff */
[----:B------:R-:W-:Y:S01]  /*48a0*/  SHF.R.U32.HI R59, RZ, 0x1, R31 ;  /* 0x00000001ff3b7819 */ /* 0x000fe2000001161f */
[----:B------:R-:W-:Y:S01]  /*48b0*/  IMAD.MOV.U32 R31, RZ, RZ, RZ ;  /* 0x000000ffff1f7224 */ /* 0x000fe200078e00ff */
[----:B------:R-:W-:Y:S02]  /*48c0*/  LEA.HI.X.SX32 R30, R30, R29, 0x1, P1 ;  /* 0x0000001d1e1e7211 */ /* 0x000fe400008f0eff */
[----:B------:R-:W-:-:S04]  /*48d0*/  LEA R29, P1, R33, c[0x0][0x170], 0x1 ;  /* 0x00005c00211d7a11 */ /* 0x000fc800078208ff */
[----:B------:R-:W-:Y:S02]  /*48e0*/  LEA.HI.X R33, R33, c[0x0][0x174], R30, 0x1, P1 ;  /* 0x00005d0021217a11 */ /* 0x000fe400008f0c1e */
[----:B------:R-:W1:Y:S02]  /*48f0*/  S2R R30, SR_LANEID ;  /* 0x00000000001e7919 */ /* 0x000e640000000000 */
        /* <DEDUP_REMOVED lines=10> */
.L_x_32:
[----:B------:R-:W-:Y:S01]  /*49a0*/  ISETP.GE.AND P1, PT, R28, c[0x0][0x17c], PT ;  /* 0x00005f001c007a0c */ /* 0x000fe20003f26270 */
[----:B------:R-:W-:Y:S01]  /*49b0*/  IMAD.U32 R59, RZ, RZ, UR5 ;  /* 0x00000005ff3b7e24 */ /* 0x000fe2000f8e00ff */
[----:B-1----:R-:W-:-:S02]  /*49c0*/  IADD3 R26, R62, 0x90, RZ ;  /* 0x000000903e1a7810 */ /* 0x002fc40007ffe0ff */
        /* <DEDUP_REMOVED lines=23> */
.L_x_33:
        /* <DEDUP_REMOVED lines=8> */
[----:B------:R-:W-:Y:S01]  /*4bc0*/  WARPSYNC 0xffffffff ;  /* 0xffffffff00007948 */ /* 0x000fe20003800000 */
[----:B------:R-:W-:Y:S01]  /*4bd0*/  IMAD.MOV.U32 R31, RZ, RZ, RZ ;  /* 0x000000ffff1f7224 */ /* 0x000fe200078e00ff */
[C---:B------:R-:W-:Y:S02]  /*4be0*/  IADD3 R27, P3, R30.reuse, R26, RZ ;  /* 0x0000001a1e1b7210 */ /* 0x040fe40007f7e0ff */
[----:B------:R-:W-:Y:S02]  /*4bf0*/  SHF.R.U32.HI R29, RZ, 0x1, R29 ;  /* 0x00000001ff1d7819 */ /* 0x000fe4000001161d */
        /* <DEDUP_REMOVED lines=14> */
.L_x_34:
        /* <DEDUP_REMOVED lines=26> */
.L_x_35:
[----:B------:R-:W-:Y:S01]  /*4e80*/  ISETP.GE.AND P4, PT, R22, c[0x0][0x17c], PT ;  /* 0x00005f0016007a0c */ /* 0x000fe20003f86270 */
[----:B------:R-:W-:Y:S01]  /*4e90*/  IMAD.U32 R27, RZ, RZ, UR5 ;  /* 0x00000005ff1b7e24 */ /* 0x000fe2000f8e00ff */
[----:B------:R-:W-:-:S02]  /*4ea0*/  LOP3.LUT R80, R80, 0xffffffef, RZ, 0xc0, !PT ;  /* 0xffffffef50507812 */ /* 0x000fc400078ec0ff */
[----:B-1----:R-:W-:-:S09]  /*4eb0*/  IADD3 R20, R29, 0xc0, RZ ;  /* 0x000000c01d147810 */ /* 0x002fd20007ffe0ff */
[----:B------:R-:W-:Y:S02]  /*4ec0*/  @P4 LOP3.LUT R80, R80, 0x10, RZ, 0xfc, !PT ;  /* 0x0000001050504812 */ /* 0x000fe400078efcff */
        /* <DEDUP_REMOVED lines=23> */
.L_x_36:
[----:B------:R-:W-:Y:S01]  /*5040*/  ISETP.GE.AND P4, PT, R20, c[0x0][0x17c], PT ;  /* 0x00005f0014007a0c */ /* 0x000fe20003f86270 */
[----:B------:R-:W-:Y:S01]  /*5050*/  IMAD.U32 R25, RZ, RZ, UR5 ;  /* 0x00000005ff197e24 */ /* 0x000fe2000f8e00ff */
[----:B------:R-:W-:Y:S01]  /*5060*/  LOP3.LUT R80, R80, 0xfffffff7, RZ, 0xc0, !PT ;  /* 0xfffffff750507812 */ /* 0x000fe200078ec0ff */
[----:B------:R-:W-:Y:S01]  /*5070*/  IMAD.U32 R29, RZ, RZ, UR5 ;  /* 0x00000005ff1d7e24 */ /* 0x000fe2000f8e00ff */
[----:B-1----:R-:W-:-:S09]  /*5080*/  IADD3 R16, R27, 0xd0, RZ ;  /* 0x000000d01b107810 */ /* 0x002fd20007ffe0ff */
        /* <DEDUP_REMOVED lines=24> */
.L_x_37:
[----:B------:R-:W-:Y:S02]  /*5210*/  ISETP.GE.AND P4, PT, R16, c[0x0][0x17c], PT ;  /* 0x00005f0010007a0c */ /* 0x000fe40003f86270 */
[----:B------:R-:W-:-:S02]  /*5220*/  LOP3.LUT R80, R80, 0xfffffffb, RZ, 0xc0, !PT ;  /* 0xfffffffb50507812 */ /* 0x000fc400078ec0ff */
[----:B-1----:R-:W-:Y:S02]  /*5230*/  IADD3 R13, R25, 0xe0, RZ ;  /* 0x000000e0190d7810 */ /* 0x002fe40007ffe0ff */
[----:B------:R-:W-:-:S07]  /*5240*/  IADD3 R12, R29, 0xf0, RZ ;  /* 0x000000f01d0c7810 */ /* 0x000fce0007ffe0ff */
[----:B------:R-:W-:Y:S02]  /*5250*/  @P4 LOP3.LUT R80, R80, 0x4, RZ, 0xfc, !PT ;  /* 0x0000000450504812 */ /* 0x000fe400078efcff */
[----:B------:R-:W-:-:S13]  /*5260*/  ISETP.GE.OR P4, PT, R74, c[0x0][0x178], P4 ;  /* 0x00005e004a007a0c */ /* 0x000fda0002786670 */
[----:B------:R-:W-:Y:S05]  /*5270*/  @P4 BRA `(.L_x_38) ;  /* 0x0000015000004947 */ /* 0x000fea0003800000 */
[----:B------:R-:W-:Y:S01]  /*5280*/  IMAD R15, R74, c[0x0][0x17c], RZ ;  /* 0x00005f004a0f7a24 */ /* 0x000fe200078e02ff */
[----:B------:R-:W-:Y:S01]  /*5290*/  SHF.R.S32.HI R14, RZ, 0x1f, R16 ;  /* 0x0000001fff0e7819 */ /* 0x000fe20000011410 */
[----:B------:R-:W-:Y:S03]  /*52a0*/  WARPSYNC 0xffffffff ;  /* 0xffffffff00007948 */ /* 0x000fe60003800000 */
[----:B------:R-:W-:-:S04]  /*52b0*/  IADD3 R21, P4, R15, R16, RZ ;  /* 0x000000100f157210 */ /* 0x000fc80007f9e0ff */
[----:B------:R-:W-:Y:S01]  /*52c0*/  LEA.HI.X.SX32 R14, R15, R14, 0x1, P4 ;  /* 0x0000000e0f0e7211 */ /* 0x000fe200020f0eff */
[----:B------:R-:W-:Y:S01]  /*52d0*/  IMAD.MOV.U32 R15, RZ, RZ, c[0x0][0x17c] ;  /* 0x00005f00ff0f7624 */ /* 0x000fe200078e00ff */
[----:B------:R-:W-:-:S04]  /*52e0*/  LEA R17, P4, R21, c[0x0][0x170], 0x1 ;  /* 0x00005c0015117a11 */ /* 0x000fc800078808ff */
[----:B------:R-:W-:Y:S02]  /*52f0*/  LEA.HI.X R21, R21, c[0x0][0x174], R14, 0x1, P4 ;  /* 0x00005d0015157a11 */ /* 0x000fe400020f0c0e */
[----:B------:R-:W1:Y:S01]  /*5300*/  S2R R14, SR_LANEID ;  /* 0x00000000000e7919 */ /* 0x000e620000000000 */
[----:B------:R-:W-:Y:S01]  /*5310*/  SHF.R.U32.HI R23, RZ, 0x1, R15 ;  /* 0x00000001ff177819 */ /* 0x000fe2000001160f */
[----:B------:R-:W-:Y:S01]  /*5320*/  IMAD.MOV.U32 R15, RZ, RZ, RZ ;  /* 0x000000ffff0f7224 */ /* 0x000fe200078e00ff */
        /* <DEDUP_REMOVED lines=10> */
.L_x_38:
[----:B------:R-:W-:Y:S02]  /*53d0*/  ISETP.GE.AND P4, PT, R13, c[0x0][0x17c], PT ;  /* 0x00005f000d007a0c */ /* 0x000fe40003f86270 */
[----:B------:R-:W-:-:S02]  /*53e0*/  IADD3 R72, R72, -0x10, RZ ;  /* 0xfffffff048487810 */ /* 0x000fc40007ffe0ff */
[----:B------:R-:W-:-:S13]  /*53f0*/  ISETP.GE.OR P5, PT, R74, c[0x0][0x178], P4 ;  /* 0x00005e004a007a0c */ /* 0x000fda00027a6670 */
[----:B------:R-:W-:Y:S05]  /*5400*/  @P5 BRA `(.L_x_39) ;  /* 0x0000015000005947 */ /* 0x000fea0003800000 */
[----:B-1----:R-:W-:Y:S01]  /*5410*/  IMAD R11, R74, c[0x0][0x17c], RZ ;  /* 0x00005f004a0b7a24 */ /* 0x002fe200078e02ff */
        /* <DEDUP_REMOVED lines=20> */
.L_x_39:
[----:B------:R-:W-:-:S04]  /*5560*/  ISETP.GE.AND P5, PT, R12, c[0x0][0x17c], PT ;  /* 0x00005f000c007a0c */ /* 0x000fc80003fa6270 */
        /* <DEDUP_REMOVED lines=23> */
.L_x_40:
[----:B-1----:R-:W-:Y:S02]  /*56e0*/  P2R R7, PR, RZ, 0x10 ;  /* 0x00000010ff077803 */ /* 0x002fe40000000000 */
[----:B------:R-:W-:-:S02]  /*56f0*/  ISETP.GE.AND P4, PT, R0, c[0x0][0x17c], PT ;  /* 0x00005f0000007a0c */ /* 0x000fc40003f86270 */
[----:B------:R-:W-:Y:S02]  /*5700*/  P2R R8, PR, RZ, 0x20 ;  /* 0x00000020ff087803 */ /* 0x000fe40000000000 */
[----:B------:R-:W-:Y:S02]  /*5710*/  ISETP.GE.OR P5, PT, R72, c[0x0][0x178], P4 ;  /* 0x00005e0048007a0c */ /* 0x000fe400027a6670 */
[----:B------:R-:W-:Y:S02]  /*5720*/  P2R R6, PR, RZ, 0x8 ;  /* 0x00000008ff067803 */ /* 0x000fe40000000000 */
[----:B------:R-:W-:Y:S02]  /*5730*/  ISETP.GE.AND P3, PT, R2, c[0x0][0x17c], PT ;  /* 0x00005f0002007a0c */ /* 0x000fe40003f66270 */
[----:B------:R-:W-:Y:S02]  /*5740*/  LOP3.LUT R80, R80, 0xfffffffd, RZ, 0xc0, !PT ;  /* 0xfffffffd50507812 */ /* 0x000fe400078ec0ff */
[----:B------:R-:W-:-:S02]  /*5750*/  ISETP.GE.OR P4, PT, R72, c[0x0][0x178], P3 ;  /* 0x00005e0048007a0c */ /* 0x000fc40001f86670 */
[----:B------:R-:W-:Y:S02]  /*5760*/  ISETP.GE.OR P0, PT, R72, c[0x0][0x178], P0 ;  /* 0x00005e0048007a0c */ /* 0x000fe40000706670 */
[----:B------:R-:W-:Y:S02]  /*5770*/  ISETP.GE.AND P3, PT, R73, c[0x0][0x17c], PT ;  /* 0x00005f0049007a0c */ /* 0x000fe40003f66270 */
[----:B------:R-:W-:Y:S02]  /*5780*/  @P5 LOP3.LUT R80, R80, 0x2, RZ, 0xfc, !PT ;  /* 0x0000000250505812 */ /* 0x000fe400078efcff */
[----:B------:R-:W-:Y:S02]  /*5790*/  ISETP.GE.OR P3, PT, R72, c[0x0][0x178], P3 ;  /* 0x00005e0048007a0c */ /* 0x000fe40001f66670 */
[----:B------:R-:W-:Y:S02]  /*57a0*/  LOP3.LUT R80, R80, 0xfffffffe, RZ, 0xc0, !PT ;  /* 0xfffffffe50507812 */ /* 0x000fe400078ec0ff */
[----:B------:R-:W-:-:S02]  /*57b0*/  ISETP.GE.AND P5, PT, R58, c[0x0][0x17c], PT ;  /* 0x00005f003a007a0c */ /* 0x000fc40003fa6270 */
[----:B------:R-:W-:Y:S02]  /*57c0*/  @P4 LOP3.LUT R80, R80, 0x1, RZ, 0xfc, !PT ;  /* 0x0000000150504812 */ /* 0x000fe400078efcff */
[----:B------:R-:W-:Y:S02]  /*57d0*/  ISETP.GE.AND P4, PT, R75, c[0x0][0x17c], PT ;  /* 0x00005f004b007a0c */ /* 0x000fe40003f86270 */
[----:B------:R-:W-:Y:S02]  /*57e0*/  LOP3.LUT R80, R80, 0xffffffdf, RZ, 0xc0, !PT ;  /* 0xffffffdf50507812 */ /* 0x000fe400078ec0ff */
[----:B------:R-:W-:Y:S02]  /*57f0*/  ISETP.GE.OR P4, PT, R72, c[0x0][0x178], P4 ;  /* 0x00005e0048007a0c */ /* 0x000fe40002786670 */
[----:B------:R-:W-:Y:S02]  /*5800*/  @P0 LOP3.LUT R80, R80, 0x20, RZ, 0xfc, !PT ;  /* 0x0000002050500812 */ /* 0x000fe400078efcff */
[----:B------:R-:W-:-:S02]  /*5810*/  ISETP.GE.OR P5, PT, R72, c[0x0][0x178], P5 ;  /* 0x00005e0048007a0c */ /* 0x000fc40002fa6670 */
[----:B------:R-:W-:Y:S02]  /*5820*/  LOP3.LUT R80, R80, 0xffffffbf, RZ, 0xc0, !PT ;  /* 0xffffffbf50507812 */ /* 0x000fe400078ec0ff */
[----:B------:R-:W-:Y:S02]  /*5830*/  ISETP.GE.AND P0, PT, R32, c[0x0][0x17c], PT ;  /* 0x00005f0020007a0c */ /* 0x000fe40003f06270 */
[----:B------:R-:W-:Y:S02]  /*5840*/  @P3 LOP3.LUT R80, R80, 0x40, RZ, 0xfc, !PT ;  /* 0x0000004050503812 */ /* 0x000fe400078efcff */
[----:B------:R-:W-:Y:S02]  /*5850*/  ISETP.GE.OR P0, PT, R72, c[0x0][0x178], P0 ;  /* 0x00005e0048007a0c */ /* 0x000fe40000706670 */
[----:B------:R-:W-:Y:S02]  /*5860*/  LOP3.LUT R80, R80, 0xffffff7f, RZ, 0xc0, !PT ;  /* 0xffffff7f50507812 */ /* 0x000fe400078ec0ff */
[----:B------:R-:W-:-:S02]  /*5870*/  ISETP.GE.OR P1, PT, R72, c[0x0][0x178], P1 ;  /* 0x00005e0048007a0c */ /* 0x000fc40000f26670 */
[----:B------:R-:W-:Y:S02]  /*5880*/  @P4 LOP3.LUT R80, R80, 0x80, RZ, 0xfc, !PT ;  /* 0x0000008050504812 */ /* 0x000fe400078efcff */
[----:B------:R-:W-:Y:S02]  /*5890*/  PLOP3.LUT P6, PT, PT, PT, UP0, 0x80, 0x0 ;  /* 0x000000000000781c */ /* 0x000fe40003fcf008 */
[----:B------:R-:W-:Y:S02]  /*58a0*/  LOP3.LUT R80, R80, 0xfffffdff, RZ, 0xc0, !PT ;  /* 0xfffffdff50507812 */ /* 0x000fe400078ec0ff */
[----:B------:R-:W-:Y:S02]  /*58b0*/  ISETP.GE.OR P6, PT, R72, c[0x0][0x178], P6 ;  /* 0x00005e0048007a0c */ /* 0x000fe400037c6670 */
[----:B------:R-:W-:Y:S02]  /*58c0*/  @P5 LOP3.LUT R80, R80, 0x200, RZ, 0xfc, !PT ;  /* 0x0000020050505812 */ /* 0x000fe400078efcff */
[----:B------:R-:W-:-:S02]  /*58d0*/  ISETP.NE.AND P3, PT, R6, RZ, PT ;  /* 0x000000ff0600720c */ /* 0x000fc40003f65270 */
[----:B------:R-:W-:Y:S02]  /*58e0*/  LOP3.LUT R80, R80, 0xfffffeff, RZ, 0xc0, !PT ;  /* 0xfffffeff50507812 */ /* 0x000fe400078ec0ff */
[----:B------:R-:W-:Y:S02]  /*58f0*/  ISETP.NE.AND P4, PT, R7, RZ, PT ;  /* 0x000000ff0700720c */ /* 0x000fe40003f85270 */
[----:B------:R-:W-:Y:S02]  /*5900*/  @P0 LOP3.LUT R80, R80, 0x100, RZ, 0xfc, !PT ;  /* 0x0000010050500812 */ /* 0x000fe400078efcff */
[----:B------:R-:W-:Y:S02]  /*5910*/  ISETP.GE.OR P0, PT, R72, c[0x0][0x178], P2 ;  /* 0x00005e0048007a0c */ /* 0x000fe40001706670 */
[----:B------:R-:W-:Y:S02]  /*5920*/  LOP3.LUT R80, R80, 0xfffffbff, RZ, 0xc0, !PT ;  /* 0xfffffbff50507812 */ /* 0x000fe400078ec0ff */
[----:B------:R-:W-:-:S02]  /*5930*/  ISETP.NE.AND P5, PT, R8, RZ, PT ;  /* 0x000000ff0800720c */ /* 0x000fc40003fa5270 */
[----:B------:R-:W-:Y:S02]  /*5940*/  @P1 LOP3.LUT R80, R80, 0x400, RZ, 0xfc, !PT ;  /* 0x0000040050501812 */ /* 0x000fe400078efcff */
[----:B------:R-:W-:Y:S02]  /*5950*/  ISETP.GE.AND P2, PT, R22, c[0x0][0x17c], PT ;  /* 0x00005f0016007a0c */ /* 0x000fe40003f46270 */
[----:B------:R-:W-:Y:S02]  /*5960*/  LOP3.LUT R80, R80, 0xfffff7ff, RZ, 0xc0, !PT ;  /* 0xfffff7ff50507812 */ /* 0x000fe400078ec0ff */
[----:B------:R-:W-:Y:S02]  /*5970*/  ISETP.GE.AND P1, PT, R20, c[0x0][0x17c], PT ;  /* 0x00005f0014007a0c */ /* 0x000fe40003f26270 */
[----:B------:R-:W-:Y:S02]  /*5980*/  @P0 LOP3.LUT R80, R80, 0x800, RZ, 0xfc, !PT ;  /* 0x0000080050500812 */ /* 0x000fe400078efcff */
[----:B------:R-:W-:-:S02]  /*5990*/  ISETP.GE.AND P0, PT, R16, c[0x0][0x17c], PT ;  /* 0x00005f0010007a0c */ /* 0x000fc40003f06270 */
[C---:B------:R-:W-:Y:S02]  /*59a0*/  ISETP.GE.OR P3, PT, R72.reuse, c[0x0][0x178], P3 ;  /* 0x00005e0048007a0c */ /* 0x040fe40001f66670 */
[C---:B------:R-:W-:Y:S02]  /*59b0*/  ISETP.GE.OR P2, PT, R72.reuse, c[0x0][0x178], P2 ;  /* 0x00005e0048007a0c */ /* 0x040fe40001746670 */
[C---:B------:R-:W-:Y:S02]  /*59c0*/  ISETP.GE.OR P1, PT, R72.reuse, c[0x0][0x178], P1 ;  /* 0x00005e0048007a0c */ /* 0x040fe40000f26670 */
[C---:B------:R-:W-:Y:S02]  /*59d0*/  ISETP.GE.OR P0, PT, R72.reuse, c[0x0][0x178], P0 ;  /* 0x00005e0048007a0c */ /* 0x040fe40000706670 */
[C---:B------:R-:W-:Y:S02]  /*59e0*/  ISETP.GE.OR P4, PT, R72.reuse, c[0x0][0x178], P4 ;  /* 0x00005e0048007a0c */ /* 0x040fe40002786670 */
[----:B------:R-:W-:Y:S01]  /*59f0*/  ISETP.GE.OR P5, PT, R72, c[0x0][0x178], P5 ;  /* 0x00005e0048007a0c */ /* 0x000fe20002fa6670 */
[----:B------:R-:W-:Y:S05]  /*5a00*/  @P6 BRA `(.L_x_41) ;  /* 0x0000016000006947 */ /* 0x000fea0003800000 */
[----:B------:R-:W-:Y:S01]  /*5a10*/  IMAD R6, R72, c[0x0][0x17c], RZ ;  /* 0x00005f0048067a24 */ /* 0x000fe200078e02ff */
[----:B------:R-:W-:Y:S01]  /*5a20*/  WARPSYNC 0xffffffff ;  /* 0xffffffff00007948 */ /* 0x000fe20003800000 */
[----:B------:R-:W-:-:S03]  /*5a30*/  IMAD.U32 R8, RZ, RZ, UR5 ;  /* 0x00000005ff087e24 */ /* 0x000fc6000f8e00ff */
[----:B------:R-:W-:Y:S02]  /*5a40*/  SHF.R.S32.HI R7, RZ, 0x1f, R6 ;  /* 0x0000001fff077819 */ /* 0x000fe40000011406 */
[----:B------:R-:W-:-:S04]  /*5a50*/  IADD3 R6, P6, R6, UR5, RZ ;  /* 0x0000000506067c10 */ /* 0x000fc8000ffde0ff */
[----:B------:R-:W-:Y:S02]  /*5a60*/  LEA.HI.X.SX32 R7, R8, R7, 0x1, P6 ;  /* 0x0000000708077211 */ /* 0x000fe400030f0eff */
[----:B------:R-:W-:-:S04]  /*5a70*/  LEA R11, P6, R6, c[0x0][0x170], 0x1 ;  /* 0x00005c00060b7a11 */ /* 0x000fc800078c08ff */
[----:B------:R-:W-:Y:S01]  /*5a80*/  LEA.HI.X R15, R6, c[0x0][0x174], R7, 0x1, P6 ;  /* 0x00005d00060f7a11 */ /* 0x000fe200030f0c07 */
[----:B------:R-:W-:Y:S01]  /*5a90*/  IMAD.MOV.U32 R7, RZ, RZ, c[0x0][0x17c] ;  /* 0x00005f00ff077624 */ /* 0x000fe200078e00ff */
[----:B------:R-:W1:Y:S04]  /*5aa0*/  S2R R6, SR_LANEID ;  /* 0x0000000000067919 */ /* 0x000e680000000000 */
        /* <DEDUP_REMOVED lines=12> */
.L_x_41:
[----:B------:R-:W-:-:S13]  /*5b70*/  LOP3.LUT P6, RZ, R80, 0x2, RZ, 0xc0, !PT ;  /* 0x0000000250ff7812 */ /* 0x000fda00078cc0ff */
[----:B------:R-:W-:Y:S05]  /*5b80*/  @P6 BRA `(.L_x_42) ;  /* 0x0000015000006947 */ /* 0x000fea0003800000 */
[----:B-1----:R-:W1:Y:S01]  /*5b90*/  S2R R4, SR_LANEID ;  /* 0x0000000000047919 */ /* 0x002e620000000000 */
[----:B------:R-:W-:Y:S01]  /*5ba0*/  IMAD R11, R72, c[0x0][0x17c], RZ ;  /* 0x00005f00480b7a24 */ /* 0x000fe200078e02ff */
[----:B------:R-:W-:Y:S04]  /*5bb0*/  WARPSYNC 0xffffffff ;  /* 0xffffffff00007948 */ /* 0x000fe80003800000 */
[----:B------:R-:W-:Y:S02]  /*5bc0*/  SHF.R.S32.HI R5, RZ, 0x1f, R11 ;  /* 0x0000001fff057819 */ /* 0x000fe4000001140b */
[----:B------:R-:W-:-:S04]  /*5bd0*/  IADD3 R11, P6, R0, R11, RZ ;  /* 0x0000000b000b7210 */ /* 0x000fc80007fde0ff */
[----:B------:R-:W-:Y:S01]  /*5be0*/  LEA.HI.X.SX32 R0, R0, R5, 0x1, P6 ;  /* 0x0000000500007211 */ /* 0x000fe200030f0eff */
[----:B------:R-:W-:Y:S01]  /*5bf0*/  IMAD.MOV.U32 R5, RZ, RZ, RZ ;  /* 0x000000ffff057224 */ /* 0x000fe200078e00ff */
[----:B------:R-:W-:-:S04]  /*5c00*/  LEA R9, P6, R11, c[0x0][0x170], 0x1 ;  /* 0x00005c000b097a11 */ /* 0x000fc800078c08ff */
[----:B------:R-:W-:Y:S01]  /*5c10*/  LEA.HI.X R11, R11, c[0x0][0x174], R0, 0x1, P6 ;  /* 0x00005d000b0b7a11 */ /* 0x000fe200030f0c00 */
[----:B------:R-:W-:Y:S01]  /*5c20*/  IMAD.MOV.U32 R0, RZ, RZ, c[0x0][0x17c] ;  /* 0x00005f00ff007624 */ /* 0x000fe200078e00ff */
[----:B-1----:R-:W-:Y:S02]  /*5c30*/  SHF.R.U32.HI R7, RZ, 0x2, R4 ;  /* 0x00000002ff077819 */ /* 0x002fe40000011604 */
[----:B------:R-:W-:Y:S02]  /*5c40*/  LOP3.LUT R4, R4, 0x3, RZ, 0xc0, !PT ;  /* 0x0000000304047812 */ /* 0x000fe400078ec0ff */
[----:B------:R-:W-:-:S05]  /*5c50*/  SHF.R.U32.HI R15, RZ, 0x1, R0 ;  /* 0x00000001ff0f7819 */ /* 0x000fca0000011600 */
        /* <DEDUP_REMOVED lines=8> */
.L_x_42:
[----:B------:R-:W-:-:S13]  /*5ce0*/  LOP3.LUT P6, RZ, R80, 0x1, RZ, 0xc0, !PT ;  /* 0x0000000150ff7812 */ /* 0x000fda00078cc0ff */
[----:B------:R-:W-:Y:S05]  /*5cf0*/  @P6 BRA `(.L_x_43) ;  /* 0x0000015000006947 */ /* 0x000fea0003800000 */
[----:B-1----:R-:W1:Y:S01]  /*5d00*/  S2R R4, SR_LANEID ;  /* 0x0000000000047919 */ /* 0x002e620000000000 */
[----:B------:R-:W-:Y:S01]  /*5d10*/  IMAD R11, R72, c[0x0][0x17c], RZ ;  /* 0x00005f00480b7a24 */ /* 0x000fe200078e02ff */
[----:B------:R-:W-:Y:S01]  /*5d20*/  WARPSYNC 0xffffffff ;  /* 0xffffffff00007948 */ /* 0x000fe20003800000 */
[----:B------:R-:W-:-:S03]  /*5d30*/  IMAD.MOV.U32 R0, RZ, RZ, c[0x0][0x17c] ;  /* 0x00005f00ff007624 */ /* 0x000fc600078e00ff */
[----:B------:R-:W-:Y:S02]  /*5d40*/  SHF.R.S32.HI R5, RZ, 0x1f, R11 ;  /* 0x0000001fff057819 */ /* 0x000fe4000001140b */
[C---:B------:R-:W-:Y:S02]  /*5d50*/  IADD3 R11, P6, R2.reuse, R11, RZ ;  /* 0x0000000b020b7210 */ /* 0x040fe40007fde0ff */
[----:B------:R-:W-:Y:S02]  /*5d60*/  SHF.R.U32.HI R15, RZ, 0x1, R0 ;  /* 0x00000001ff0f7819 */ /* 0x000fe40000011600 */
[----:B------:R-:W-:Y:S01]  /*5d70*/  LEA.HI.X.SX32 R2, R2, R5, 0x1, P6 ;  /* 0x0000000502027211 */ /* 0x000fe200030f0eff */
[----:B------:R-:W-:Y:S01]  /*5d80*/  IMAD.MOV.U32 R5, RZ, RZ, RZ ;  /* 0x000000ffff057224 */ /* 0x000fe200078e00ff */
        /* <DEDUP_REMOVED lines=12> */
.L_x_43:
[----:B------:R-:W-:-:S13]  /*5e50*/  LOP3.LUT P6, RZ, R80, 0x20, RZ, 0xc0, !PT ;  /* 0x0000002050ff7812 */ /* 0x000fda00078cc0ff */
[----:B------:R-:W-:Y:S05]  /*5e60*/  @P6 BRA `(.L_x_44) ;  /* 0x0000015000006947 */ /* 0x000fea0003800000 */
[----:B------:R-:W-:Y:S01]  /*5e70*/  IMAD R0, R72, c[0x0][0x17c], RZ ;  /* 0x00005f0048007a24 */ /* 0x000fe200078e02ff */
[----:B------:R-:W-:Y:S04]  /*5e80*/  WARPSYNC 0xffffffff ;  /* 0xffffffff00007948 */ /* 0x000fe80003800000 */
[----:B------:R-:W-:Y:S02]  /*5e90*/  SHF.R.S32.HI R2, RZ, 0x1f, R0 ;  /* 0x0000001fff027819 */ /* 0x000fe40000011400 */
[----:B-1----:R-:W-:-:S04]  /*5ea0*/  IADD3 R9, P6, R3, R0, RZ ;  /* 0x0000000003097210 */ /* 0x002fc80007fde0ff */
[----:B------:R-:W-:Y:S01]  /*5eb0*/  LEA.HI.X.SX32 R0, R3, R2, 0x1, P6 ;  /* 0x0000000203007211 */ /* 0x000fe200030f0eff */
[----:B------:R-:W-:Y:S01]  /*5ec0*/  IMAD.MOV.U32 R3, RZ, RZ, RZ ;  /* 0x000000ffff037224 */ /* 0x000fe200078e00ff */
[----:B------:R-:W1:Y:S01]  /*5ed0*/  S2R R2, SR_LANEID ;  /* 0x0000000000027919 */ /* 0x000e620000000000 */
[----:B------:R-:W-:-:S04]  /*5ee0*/  LEA R7, P6, R9, c[0x0][0x170], 0x1 ;  /* 0x00005c0009077a11 */ /* 0x000fc800078c08ff */
[----:B------:R-:W-:Y:S01]  /*5ef0*/  LEA.HI.X R9, R9, c[0x0][0x174], R0, 0x1, P6 ;  /* 0x00005d0009097a11 */ /* 0x000fe200030f0c00 */
[----:B------:R-:W-:-:S05]  /*5f00*/  IMAD.MOV.U32 R0, RZ, RZ, c[0x0][0x17c] ;  /* 0x00005f00ff007624 */ /* 0x000fca00078e00ff */
[----:B------:R-:W-:Y:S02]  /*5f10*/  SHF.R.U32.HI R11, RZ, 0x1, R0 ;  /* 0x00000001ff0b7819 */ /* 0x000fe40000011600 */
        /* <DEDUP_REMOVED lines=10> */
.L_x_44:
[----:B------:R-:W-:-:S13]  /*5fc0*/  LOP3.LUT P6, RZ, R80, 0x40, RZ, 0xc0, !PT ;  /* 0x0000004050ff7812 */ /* 0x000fda00078cc0ff */
[----:B------:R-:W-:Y:S05]  /*5fd0*/  @P6 BRA `(.L_x_45) ;  /* 0x0000015000006947 */ /* 0x000fea0003800000 */
[----:B------:R-:W-:Y:S01]  /*5fe0*/  IMAD R0, R72, c[0x0][0x17c], RZ ;  /* 0x00005f0048007a24 */ /* 0x000fe200078e02ff */
[----:B------:R-:W-:Y:S01]  /*5ff0*/  WARPSYNC 0xffffffff ;  /* 0xffffffff00007948 */ /* 0x000fe20003800000 */
[----:B-1----:R-:W-:-:S03]  /*6000*/  IMAD.MOV.U32 R3, RZ, RZ, RZ ;  /* 0x000000ffff037224 */ /* 0x002fc600078e00ff */
[----:B------:R-:W-:Y:S02]  /*6010*/  SHF.R.S32.HI R2, RZ, 0x1f, R0 ;  /* 0x0000001fff027819 */ /* 0x000fe40000011400 */
[----:B------:R-:W-:-:S04]  /*6020*/  IADD3 R9, P6, R73, R0, RZ ;  /* 0x0000000049097210 */ /* 0x000fc80007fde0ff */
[----:B------:R-:W-:Y:S02]  /*6030*/  LEA.HI.X.SX32 R0, R73, R2, 0x1, P6 ;  /* 0x0000000249007211 */ /* 0x000fe400030f0eff */
        /* <DEDUP_REMOVED lines=15> */
.L_x_45:
        /* <DEDUP_REMOVED lines=23> */
.L_x_46:
        /* <DEDUP_REMOVED lines=23> */
.L_x_47:
        /* <DEDUP_REMOVED lines=23> */
.L_x_48:
        /* <DEDUP_REMOVED lines=23> */
.L_x_49:
[----:B------:R-:W-:-:S13]  /*66f0*/  LOP3.LUT P6, RZ, R80, 0x800, RZ, 0xc0, !PT ;  /* 0x0000080050ff7812 */ /* 0x000fda00078cc0ff */
[----:B------:R-:W-:Y:S05]  /*6700*/  @P6 BRA `(.L_x_50) ;  /* 0x0000015000006947 */ /* 0x000fea0003800000 */
[----:B-1----:R-:W1:Y:S01]  /*6710*/  S2R R2, SR_LANEID ;  /* 0x0000000000027919 */ /* 0x002e620000000000 */
[----:B------:R-:W-:Y:S01]  /*6720*/  IMAD R3, R72, c[0x0][0x17c], RZ ;  /* 0x00005f0048037a24 */ /* 0x000fe200078e02ff */
[----:B------:R-:W-:Y:S01]  /*6730*/  WARPSYNC 0xffffffff ;  /* 0xffffffff00007948 */ /* 0x000fe20003800000 */
[----:B------:R-:W-:-:S03]  /*6740*/  IMAD.MOV.U32 R4, RZ, RZ, c[0x0][0x17c] ;  /* 0x00005f00ff047624 */ /* 0x000fc600078e00ff */
[----:B------:R-:W-:Y:S02]  /*6750*/  SHF.R.S32.HI R9, RZ, 0x1f, R3 ;  /* 0x0000001fff097819 */ /* 0x000fe40000011403 */
[C---:B------:R-:W-:Y:S01]  /*6760*/  IADD3 R0, P6, R26.reuse, R3, RZ ;  /* 0x000000031a007210 */ /* 0x040fe20007fde0ff */
[----:B------:R-:W-:Y:S01]  /*6770*/  IMAD.MOV.U32 R3, RZ, RZ, RZ ;  /* 0x000000ffff037224 */ /* 0x000fe200078e00ff */
[----:B------:R-:W-:Y:S02]  /*6780*/  SHF.R.U32.HI R11, RZ, 0x1, R4 ;  /* 0x00000001ff0b7819 */ /* 0x000fe40000011604 */
[----:B------:R-:W-:Y:S02]  /*6790*/  LEA.HI.X.SX32 R9, R26, R9, 0x1, P6 ;  /* 0x000000091a097211 */ /* 0x000fe400030f0eff */
[----:B------:R-:W-:Y:S02]  /*67a0*/  LEA R7, P6, R0, c[0x0][0x170], 0x1 ;  /* 0x00005c0000077a11 */ /* 0x000fe400078c08ff */
[----:B-1----:R-:W-:-:S02]  /*67b0*/  SHF.R.U32.HI R5, RZ, 0x2, R2 ;  /* 0x00000002ff057819 */ /* 0x002fc40000011602 */
        /* <DEDUP_REMOVED lines=10> */
.L_x_50:
        /* <DEDUP_REMOVED lines=22> */
.L_x_51:
        /* <DEDUP_REMOVED lines=22> */
.L_x_52:
        /* <DEDUP_REMOVED lines=22> */
.L_x_53:
        /* <DEDUP_REMOVED lines=22> */
.L_x_54:
[----:B------:R-:W-:Y:S05]  /*6de0*/  @P4 BRA `(.L_x_55) ;  /* 0x0000015000004947 */ /* 0x000fea0003800000 */
[----:B-1----:R-:W1:Y:S01]  /*6df0*/  S2R R2, SR_LANEID ;  /* 0x0000000000027919 */ /* 0x002e620000000000 */
[----:B------:R-:W-:Y:S01]  /*6e00*/  IMAD R0, R72, c[0x0][0x17c], RZ ;  /* 0x00005f0048007a24 */ /* 0x000fe200078e02ff */
[----:B------:R-:W-:Y:S01]  /*6e10*/  WARPSYNC 0xffffffff ;  /* 0xffffffff00007948 */ /* 0x000fe20003800000 */
[----:B------:R-:W-:-:S03]  /*6e20*/  IMAD.MOV.U32 R3, RZ, RZ, c[0x0][0x17c] ;  /* 0x00005f00ff037624 */ /* 0x000fc600078e00ff */
[----:B------:R-:W-:Y:S02]  /*6e30*/  SHF.R.S32.HI R4, RZ, 0x1f, R0 ;  /* 0x0000001fff047819 */ /* 0x000fe40000011400 */
[C---:B------:R-:W-:Y:S02]  /*6e40*/  IADD3 R0, P0, R13.reuse, R0, RZ ;  /* 0x000000000d007210 */ /* 0x040fe40007f1e0ff */
[----:B------:R-:W-:Y:S01]  /*6e50*/  SHF.R.U32.HI R9, RZ, 0x1, R3 ;  /* 0x00000001ff097819 */ /* 0x000fe20000011603 */
[----:B------:R-:W-:Y:S01]  /*6e60*/  IMAD.MOV.U32 R3, RZ, RZ, RZ ;  /* 0x000000ffff037224 */ /* 0x000fe200078e00ff */
        /* <DEDUP_REMOVED lines=13> */
.L_x_55:
[----:B------:R-:W-:Y:S05]  /*6f40*/  @P5 EXIT ;  /* 0x000000000000594d */ /* 0x000fea0003800000 */
        /* <DEDUP_REMOVED lines=17> */
[----:B------:R-:W-:Y:S04]  /*7060*/  STG.E [R2.64], R98 ;  /* 0x0000006202007986 */ /* 0x000fe8000c101908 */
[----:B------:R-:W-:Y:S04]  /*7070*/  STG.E [R4.64], R99 ;  /* 0x0000006304007986 */ /* 0x000fe8000c101908 */
[----:B------:R-:W-:Y:S04]  /*7080*/  STG.E [R2.64+0x10], R100 ;  /* 0x0000106402007986 */ /* 0x000fe8000c101908 */
[----:B------:R-:W-:Y:S01]  /*7090*/  STG.E [R4.64+0x10], R101 ;  /* 0x0000106504007986 */ /* 0x000fe2000c101908 */
[----:B------:R-:W-:Y:S05]  /*70a0*/  EXIT ;  /* 0x000000000000794d */ /* 0x000fea0003800000 */
.L_x_56:
[----:B------:R-:W-:-:S00]  /*70b0*/  BRA `(.L_x_56) ;  /* 0xfffffff000007947 */ /* 0x000fc0000383ffff */
[----:B------:R-:W-:-:S00]  /*70c0*/  NOP ;  /* 0x0000000000007918 */ /* 0x000fc00000000000 */
        /* <DEDUP_REMOVED lines=11> */
.L_x_57:


//--------------------- .nv.shared.gemm_mma_kernel --------------------------
	.section	.nv.shared.gemm_mma_kernel,"aw",@nobits
	.sectionflags	@""
	.align	16
